//
// Generated by NVIDIA NVVM Compiler
//
// Compiler Build ID: CL-36424714
// Cuda compilation tools, release 13.0, V13.0.88
// Based on NVVM 20.0.0
//

.version 9.0
.target sm_100
.address_size 64

	// .globl	_ZN3lux4cuda7lattice28dilithium_ntt_forward_kernelEPij
// _ZZN3lux4cuda7lattice28dilithium_ntt_forward_kernelEPijE6s_poly has been demoted
// _ZZN3lux4cuda7lattice28dilithium_ntt_inverse_kernelEPijE6s_poly has been demoted
// _ZZN3lux4cuda7lattice24kyber_ntt_forward_kernelEPsjE6s_poly has been demoted
// _ZZN3lux4cuda7lattice24kyber_ntt_inverse_kernelEPsjE6s_poly has been demoted
.const .align 4 .b8 _ZN3lux4cuda7lattice17d_dilithium_zetasE[1024];
.const .align 4 .b8 _ZN3lux4cuda7lattice21d_dilithium_zetas_invE[1024];
.const .align 4 .b8 _ZN3lux4cuda7lattice13d_kyber_zetasE[512];
.const .align 4 .b8 _ZN3lux4cuda7lattice17d_kyber_zetas_invE[512];

.visible .entry _ZN3lux4cuda7lattice28dilithium_ntt_forward_kernelEPij(
	.param .u64 .ptr .align 1 _ZN3lux4cuda7lattice28dilithium_ntt_forward_kernelEPij_param_0,
	.param .u32 _ZN3lux4cuda7lattice28dilithium_ntt_forward_kernelEPij_param_1
)
{
	.reg .pred 	%p<12>;
	.reg .b32 	%r<84>;
	.reg .b64 	%rd<61>;
	// demoted variable
	.shared .align 4 .b8 _ZZN3lux4cuda7lattice28dilithium_ntt_forward_kernelEPijE6s_poly[1024];
	ld.param.u64 	%rd3, [_ZN3lux4cuda7lattice28dilithium_ntt_forward_kernelEPij_param_0];
	ld.param.u32 	%r4, [_ZN3lux4cuda7lattice28dilithium_ntt_forward_kernelEPij_param_1];
	mov.u32 	%r1, %ctaid.x;
	mov.u32 	%r2, %tid.x;
	setp.ge.u32 	%p1, %r1, %r4;
	@%p1 bra 	$L__BB0_21;
	cvta.to.global.u64 	%rd4, %rd3;
	shl.b32 	%r5, %r1, 8;
	cvt.u64.u32 	%rd5, %r5;
	setp.gt.u32 	%p2, %r2, 255;
	cvt.u64.u32 	%rd1, %r2;
	add.s64 	%rd6, %rd5, %rd1;
	shl.b64 	%rd7, %rd6, 2;
	add.s64 	%rd2, %rd4, %rd7;
	shl.b32 	%r6, %r2, 2;
	mov.u32 	%r7, _ZZN3lux4cuda7lattice28dilithium_ntt_forward_kernelEPijE6s_poly;
	add.s32 	%r3, %r7, %r6;
	@%p2 bra 	$L__BB0_3;
	ld.global.u32 	%r8, [%rd2];
	st.shared.u32 	[%r3], %r8;
$L__BB0_3:
	bar.sync 	0;
	setp.gt.u32 	%p3, %r2, 127;
	@%p3 bra 	$L__BB0_5;
	ld.const.u32 	%r9, [_ZN3lux4cuda7lattice17d_dilithium_zetasE+4];
	ld.shared.u32 	%r10, [%r3+512];
	mul.wide.s32 	%rd8, %r10, %r9;
	mul.lo.s64 	%rd9, %rd8, 252236767799803904;
	shr.s64 	%rd10, %rd9, 32;
	mad.lo.s64 	%rd11, %rd10, -8380417, %rd8;
	{ .reg .b32 tmp; mov.b64 {tmp, %r11}, %rd11; }
	ld.shared.u32 	%r12, [%r3];
	sub.s32 	%r13, %r12, %r11;
	st.shared.u32 	[%r3+512], %r13;
	add.s32 	%r14, %r12, %r11;
	st.shared.u32 	[%r3], %r14;
$L__BB0_5:
	setp.gt.u32 	%p4, %r2, 127;
	bar.sync 	0;
	@%p4 bra 	$L__BB0_7;
	shr.u32 	%r15, %r2, 6;
	mul.wide.u32 	%rd12, %r15, 4;
	mov.u64 	%rd13, _ZN3lux4cuda7lattice17d_dilithium_zetasE;
	add.s64 	%rd14, %rd13, %rd12;
	ld.const.u32 	%r16, [%rd14+8];
	and.b32  	%r18, %r6, 256;
	add.s32 	%r19, %r3, %r18;
	ld.shared.u32 	%r20, [%r19+256];
	mul.wide.s32 	%rd15, %r20, %r16;
	mul.lo.s64 	%rd16, %rd15, 252236767799803904;
	shr.s64 	%rd17, %rd16, 32;
	mad.lo.s64 	%rd18, %rd17, -8380417, %rd15;
	{ .reg .b32 tmp; mov.b64 {tmp, %r21}, %rd18; }
	ld.shared.u32 	%r22, [%r19];
	sub.s32 	%r23, %r22, %r21;
	st.shared.u32 	[%r19+256], %r23;
	add.s32 	%r24, %r22, %r21;
	st.shared.u32 	[%r19], %r24;
$L__BB0_7:
	setp.gt.u32 	%p5, %r2, 127;
	bar.sync 	0;
	@%p5 bra 	$L__BB0_9;
	shr.u32 	%r25, %r2, 5;
	mul.wide.u32 	%rd19, %r25, 4;
	mov.u64 	%rd20, _ZN3lux4cuda7lattice17d_dilithium_zetasE;
	add.s64 	%rd21, %rd20, %rd19;
	ld.const.u32 	%r26, [%rd21+16];
	and.b32  	%r28, %r6, 384;
	add.s32 	%r29, %r3, %r28;
	ld.shared.u32 	%r30, [%r29+128];
	mul.wide.s32 	%rd22, %r30, %r26;
	mul.lo.s64 	%rd23, %rd22, 252236767799803904;
	shr.s64 	%rd24, %rd23, 32;
	mad.lo.s64 	%rd25, %rd24, -8380417, %rd22;
	{ .reg .b32 tmp; mov.b64 {tmp, %r31}, %rd25; }
	ld.shared.u32 	%r32, [%r29];
	sub.s32 	%r33, %r32, %r31;
	st.shared.u32 	[%r29+128], %r33;
	add.s32 	%r34, %r32, %r31;
	st.shared.u32 	[%r29], %r34;
$L__BB0_9:
	setp.gt.u32 	%p6, %r2, 127;
	bar.sync 	0;
	@%p6 bra 	$L__BB0_11;
	shr.u32 	%r35, %r2, 4;
	mul.wide.u32 	%rd26, %r35, 4;
	mov.u64 	%rd27, _ZN3lux4cuda7lattice17d_dilithium_zetasE;
	add.s64 	%rd28, %rd27, %rd26;
	ld.const.u32 	%r36, [%rd28+32];
	and.b32  	%r38, %r6, 448;
	add.s32 	%r39, %r3, %r38;
	ld.shared.u32 	%r40, [%r39+64];
	mul.wide.s32 	%rd29, %r40, %r36;
	mul.lo.s64 	%rd30, %rd29, 252236767799803904;
	shr.s64 	%rd31, %rd30, 32;
	mad.lo.s64 	%rd32, %rd31, -8380417, %rd29;
	{ .reg .b32 tmp; mov.b64 {tmp, %r41}, %rd32; }
	ld.shared.u32 	%r42, [%r39];
	sub.s32 	%r43, %r42, %r41;
	st.shared.u32 	[%r39+64], %r43;
	add.s32 	%r44, %r42, %r41;
	st.shared.u32 	[%r39], %r44;
$L__BB0_11:
	setp.gt.u32 	%p7, %r2, 127;
	bar.sync 	0;
	@%p7 bra 	$L__BB0_13;
	shr.u32 	%r45, %r2, 3;
	mul.wide.u32 	%rd33, %r45, 4;
	mov.u64 	%rd34, _ZN3lux4cuda7lattice17d_dilithium_zetasE;
	add.s64 	%rd35, %rd34, %rd33;
	ld.const.u32 	%r46, [%rd35+64];
	and.b32  	%r48, %r6, 480;
	add.s32 	%r49, %r3, %r48;
	ld.shared.u32 	%r50, [%r49+32];
	mul.wide.s32 	%rd36, %r50, %r46;
	mul.lo.s64 	%rd37, %rd36, 252236767799803904;
	shr.s64 	%rd38, %rd37, 32;
	mad.lo.s64 	%rd39, %rd38, -8380417, %rd36;
	{ .reg .b32 tmp; mov.b64 {tmp, %r51}, %rd39; }
	ld.shared.u32 	%r52, [%r49];
	sub.s32 	%r53, %r52, %r51;
	st.shared.u32 	[%r49+32], %r53;
	add.s32 	%r54, %r52, %r51;
	st.shared.u32 	[%r49], %r54;
$L__BB0_13:
	setp.gt.u32 	%p8, %r2, 127;
	bar.sync 	0;
	@%p8 bra 	$L__BB0_15;
	and.b32  	%r55, %r2, 1020;
	cvt.u64.u32 	%rd40, %r55;
	mov.u64 	%rd41, _ZN3lux4cuda7lattice17d_dilithium_zetasE;
	add.s64 	%rd42, %rd41, %rd40;
	ld.const.u32 	%r56, [%rd42+128];
	and.b32  	%r58, %r6, 496;
	add.s32 	%r59, %r3, %r58;
	ld.shared.u32 	%r60, [%r59+16];
	mul.wide.s32 	%rd43, %r60, %r56;
	mul.lo.s64 	%rd44, %rd43, 252236767799803904;
	shr.s64 	%rd45, %rd44, 32;
	mad.lo.s64 	%rd46, %rd45, -8380417, %rd43;
	{ .reg .b32 tmp; mov.b64 {tmp, %r61}, %rd46; }
	ld.shared.u32 	%r62, [%r59];
	sub.s32 	%r63, %r62, %r61;
	st.shared.u32 	[%r59+16], %r63;
	add.s32 	%r64, %r62, %r61;
	st.shared.u32 	[%r59], %r64;
$L__BB0_15:
	setp.gt.u32 	%p9, %r2, 127;
	bar.sync 	0;
	@%p9 bra 	$L__BB0_17;
	shr.u32 	%r65, %r2, 1;
	mul.wide.u32 	%rd47, %r65, 4;
	mov.u64 	%rd48, _ZN3lux4cuda7lattice17d_dilithium_zetasE;
	add.s64 	%rd49, %rd48, %rd47;
	ld.const.u32 	%r66, [%rd49+256];
	and.b32  	%r68, %r6, 504;
	add.s32 	%r69, %r3, %r68;
	ld.shared.u32 	%r70, [%r69+8];
	mul.wide.s32 	%rd50, %r70, %r66;
	mul.lo.s64 	%rd51, %rd50, 252236767799803904;
	shr.s64 	%rd52, %rd51, 32;
	mad.lo.s64 	%rd53, %rd52, -8380417, %rd50;
	{ .reg .b32 tmp; mov.b64 {tmp, %r71}, %rd53; }
	ld.shared.u32 	%r72, [%r69];
	sub.s32 	%r73, %r72, %r71;
	st.shared.u32 	[%r69+8], %r73;
	add.s32 	%r74, %r72, %r71;
	st.shared.u32 	[%r69], %r74;
$L__BB0_17:
	setp.gt.u32 	%p10, %r2, 127;
	bar.sync 	0;
	@%p10 bra 	$L__BB0_19;
	shl.b64 	%rd54, %rd1, 2;
	mov.u64 	%rd55, _ZN3lux4cuda7lattice17d_dilithium_zetasE;
	add.s64 	%rd56, %rd55, %rd54;
	ld.const.u32 	%r75, [%rd56+512];
	add.s32 	%r77, %r3, %r6;
	ld.shared.u32 	%r78, [%r77+4];
	mul.wide.s32 	%rd57, %r78, %r75;
	mul.lo.s64 	%rd58, %rd57, 252236767799803904;
	shr.s64 	%rd59, %rd58, 32;
	mad.lo.s64 	%rd60, %rd59, -8380417, %rd57;
	{ .reg .b32 tmp; mov.b64 {tmp, %r79}, %rd60; }
	ld.shared.u32 	%r80, [%r77];
	sub.s32 	%r81, %r80, %r79;
	st.shared.u32 	[%r77+4], %r81;
	add.s32 	%r82, %r80, %r79;
	st.shared.u32 	[%r77], %r82;
$L__BB0_19:
	setp.gt.u32 	%p11, %r2, 255;
	bar.sync 	0;
	@%p11 bra 	$L__BB0_21;
	ld.shared.u32 	%r83, [%r3];
	st.global.u32 	[%rd2], %r83;
$L__BB0_21:
	ret;

}
	// .globl	_ZN3lux4cuda7lattice28dilithium_ntt_inverse_kernelEPij
.visible .entry _ZN3lux4cuda7lattice28dilithium_ntt_inverse_kernelEPij(
	.param .u64 .ptr .align 1 _ZN3lux4cuda7lattice28dilithium_ntt_inverse_kernelEPij_param_0,
	.param .u32 _ZN3lux4cuda7lattice28dilithium_ntt_inverse_kernelEPij_param_1
)
{
	.reg .pred 	%p<12>;
	.reg .b32 	%r<80>;
	.reg .b64 	%rd<75>;
	// demoted variable
	.shared .align 4 .b8 _ZZN3lux4cuda7lattice28dilithium_ntt_inverse_kernelEPijE6s_poly[1024];
	ld.param.u64 	%rd3, [_ZN3lux4cuda7lattice28dilithium_ntt_inverse_kernelEPij_param_0];
	ld.param.u32 	%r4, [_ZN3lux4cuda7lattice28dilithium_ntt_inverse_kernelEPij_param_1];
	mov.u32 	%r1, %ctaid.x;
	mov.u32 	%r2, %tid.x;
	setp.ge.u32 	%p1, %r1, %r4;
	@%p1 bra 	$L__BB1_21;
	cvta.to.global.u64 	%rd4, %rd3;
	shl.b32 	%r5, %r1, 8;
	cvt.u64.u32 	%rd5, %r5;
	setp.gt.u32 	%p2, %r2, 255;
	cvt.u64.u32 	%rd1, %r2;
	add.s64 	%rd6, %rd5, %rd1;
	shl.b64 	%rd7, %rd6, 2;
	add.s64 	%rd2, %rd4, %rd7;
	shl.b32 	%r6, %r2, 2;
	mov.u32 	%r7, _ZZN3lux4cuda7lattice28dilithium_ntt_inverse_kernelEPijE6s_poly;
	add.s32 	%r3, %r7, %r6;
	@%p2 bra 	$L__BB1_3;
	ld.global.u32 	%r8, [%rd2];
	st.shared.u32 	[%r3], %r8;
$L__BB1_3:
	bar.sync 	0;
	setp.gt.u32 	%p3, %r2, 127;
	@%p3 bra 	$L__BB1_5;
	shl.b64 	%rd8, %rd1, 2;
	mov.u64 	%rd9, _ZN3lux4cuda7lattice21d_dilithium_zetas_invE;
	add.s64 	%rd10, %rd9, %rd8;
	ld.const.u32 	%r9, [%rd10+512];
	add.s32 	%r11, %r3, %r6;
	ld.shared.u32 	%r12, [%r11];
	ld.shared.u32 	%r13, [%r11+4];
	add.s32 	%r14, %r13, %r12;
	st.shared.u32 	[%r11], %r14;
	sub.s32 	%r15, %r12, %r13;
	mul.wide.s32 	%rd11, %r15, %r9;
	mul.lo.s64 	%rd12, %rd11, 252236767799803904;
	shr.s64 	%rd13, %rd12, 32;
	mad.lo.s64 	%rd14, %rd13, -8380417, %rd11;
	shr.u64 	%rd15, %rd14, 32;
	st.shared.u32 	[%r11+4], %rd15;
$L__BB1_5:
	setp.gt.u32 	%p4, %r2, 127;
	bar.sync 	0;
	@%p4 bra 	$L__BB1_7;
	shr.u32 	%r16, %r2, 1;
	mul.wide.u32 	%rd16, %r16, 4;
	mov.u64 	%rd17, _ZN3lux4cuda7lattice21d_dilithium_zetas_invE;
	add.s64 	%rd18, %rd17, %rd16;
	ld.const.u32 	%r17, [%rd18+256];
	and.b32  	%r19, %r6, 504;
	add.s32 	%r20, %r3, %r19;
	ld.shared.u32 	%r21, [%r20];
	ld.shared.u32 	%r22, [%r20+8];
	add.s32 	%r23, %r22, %r21;
	st.shared.u32 	[%r20], %r23;
	sub.s32 	%r24, %r21, %r22;
	mul.wide.s32 	%rd19, %r24, %r17;
	mul.lo.s64 	%rd20, %rd19, 252236767799803904;
	shr.s64 	%rd21, %rd20, 32;
	mad.lo.s64 	%rd22, %rd21, -8380417, %rd19;
	shr.u64 	%rd23, %rd22, 32;
	st.shared.u32 	[%r20+8], %rd23;
$L__BB1_7:
	setp.gt.u32 	%p5, %r2, 127;
	bar.sync 	0;
	@%p5 bra 	$L__BB1_9;
	and.b32  	%r25, %r2, 1020;
	cvt.u64.u32 	%rd24, %r25;
	mov.u64 	%rd25, _ZN3lux4cuda7lattice21d_dilithium_zetas_invE;
	add.s64 	%rd26, %rd25, %rd24;
	ld.const.u32 	%r26, [%rd26+128];
	and.b32  	%r28, %r6, 496;
	add.s32 	%r29, %r3, %r28;
	ld.shared.u32 	%r30, [%r29];
	ld.shared.u32 	%r31, [%r29+16];
	add.s32 	%r32, %r31, %r30;
	st.shared.u32 	[%r29], %r32;
	sub.s32 	%r33, %r30, %r31;
	mul.wide.s32 	%rd27, %r33, %r26;
	mul.lo.s64 	%rd28, %rd27, 252236767799803904;
	shr.s64 	%rd29, %rd28, 32;
	mad.lo.s64 	%rd30, %rd29, -8380417, %rd27;
	shr.u64 	%rd31, %rd30, 32;
	st.shared.u32 	[%r29+16], %rd31;
$L__BB1_9:
	setp.gt.u32 	%p6, %r2, 127;
	bar.sync 	0;
	@%p6 bra 	$L__BB1_11;
	shr.u32 	%r34, %r2, 3;
	mul.wide.u32 	%rd32, %r34, 4;
	mov.u64 	%rd33, _ZN3lux4cuda7lattice21d_dilithium_zetas_invE;
	add.s64 	%rd34, %rd33, %rd32;
	ld.const.u32 	%r35, [%rd34+64];
	and.b32  	%r37, %r6, 480;
	add.s32 	%r38, %r3, %r37;
	ld.shared.u32 	%r39, [%r38];
	ld.shared.u32 	%r40, [%r38+32];
	add.s32 	%r41, %r40, %r39;
	st.shared.u32 	[%r38], %r41;
	sub.s32 	%r42, %r39, %r40;
	mul.wide.s32 	%rd35, %r42, %r35;
	mul.lo.s64 	%rd36, %rd35, 252236767799803904;
	shr.s64 	%rd37, %rd36, 32;
	mad.lo.s64 	%rd38, %rd37, -8380417, %rd35;
	shr.u64 	%rd39, %rd38, 32;
	st.shared.u32 	[%r38+32], %rd39;
$L__BB1_11:
	setp.gt.u32 	%p7, %r2, 127;
	bar.sync 	0;
	@%p7 bra 	$L__BB1_13;
	shr.u32 	%r43, %r2, 4;
	mul.wide.u32 	%rd40, %r43, 4;
	mov.u64 	%rd41, _ZN3lux4cuda7lattice21d_dilithium_zetas_invE;
	add.s64 	%rd42, %rd41, %rd40;
	ld.const.u32 	%r44, [%rd42+32];
	and.b32  	%r46, %r6, 448;
	add.s32 	%r47, %r3, %r46;
	ld.shared.u32 	%r48, [%r47];
	ld.shared.u32 	%r49, [%r47+64];
	add.s32 	%r50, %r49, %r48;
	st.shared.u32 	[%r47], %r50;
	sub.s32 	%r51, %r48, %r49;
	mul.wide.s32 	%rd43, %r51, %r44;
	mul.lo.s64 	%rd44, %rd43, 252236767799803904;
	shr.s64 	%rd45, %rd44, 32;
	mad.lo.s64 	%rd46, %rd45, -8380417, %rd43;
	shr.u64 	%rd47, %rd46, 32;
	st.shared.u32 	[%r47+64], %rd47;
$L__BB1_13:
	setp.gt.u32 	%p8, %r2, 127;
	bar.sync 	0;
	@%p8 bra 	$L__BB1_15;
	shr.u32 	%r52, %r2, 5;
	mul.wide.u32 	%rd48, %r52, 4;
	mov.u64 	%rd49, _ZN3lux4cuda7lattice21d_dilithium_zetas_invE;
	add.s64 	%rd50, %rd49, %rd48;
	ld.const.u32 	%r53, [%rd50+16];
	and.b32  	%r55, %r6, 384;
	add.s32 	%r56, %r3, %r55;
	ld.shared.u32 	%r57, [%r56];
	ld.shared.u32 	%r58, [%r56+128];
	add.s32 	%r59, %r58, %r57;
	st.shared.u32 	[%r56], %r59;
	sub.s32 	%r60, %r57, %r58;
	mul.wide.s32 	%rd51, %r60, %r53;
	mul.lo.s64 	%rd52, %rd51, 252236767799803904;
	shr.s64 	%rd53, %rd52, 32;
	mad.lo.s64 	%rd54, %rd53, -8380417, %rd51;
	shr.u64 	%rd55, %rd54, 32;
	st.shared.u32 	[%r56+128], %rd55;
$L__BB1_15:
	setp.gt.u32 	%p9, %r2, 127;
	bar.sync 	0;
	@%p9 bra 	$L__BB1_17;
	shr.u32 	%r61, %r2, 6;
	mul.wide.u32 	%rd56, %r61, 4;
	mov.u64 	%rd57, _ZN3lux4cuda7lattice21d_dilithium_zetas_invE;
	add.s64 	%rd58, %rd57, %rd56;
	ld.const.u32 	%r62, [%rd58+8];
	and.b32  	%r64, %r6, 256;
	add.s32 	%r65, %r3, %r64;
	ld.shared.u32 	%r66, [%r65];
	ld.shared.u32 	%r67, [%r65+256];
	add.s32 	%r68, %r67, %r66;
	st.shared.u32 	[%r65], %r68;
	sub.s32 	%r69, %r66, %r67;
	mul.wide.s32 	%rd59, %r69, %r62;
	mul.lo.s64 	%rd60, %rd59, 252236767799803904;
	shr.s64 	%rd61, %rd60, 32;
	mad.lo.s64 	%rd62, %rd61, -8380417, %rd59;
	shr.u64 	%rd63, %rd62, 32;
	st.shared.u32 	[%r65+256], %rd63;
$L__BB1_17:
	setp.gt.u32 	%p10, %r2, 127;
	bar.sync 	0;
	@%p10 bra 	$L__BB1_19;
	ld.const.u32 	%r70, [_ZN3lux4cuda7lattice21d_dilithium_zetas_invE+4];
	ld.shared.u32 	%r71, [%r3];
	ld.shared.u32 	%r72, [%r3+512];
	add.s32 	%r73, %r72, %r71;
	st.shared.u32 	[%r3], %r73;
	sub.s32 	%r74, %r71, %r72;
	mul.wide.s32 	%rd64, %r74, %r70;
	mul.lo.s64 	%rd65, %rd64, 252236767799803904;
	shr.s64 	%rd66, %rd65, 32;
	mad.lo.s64 	%rd67, %rd66, -8380417, %rd64;
	shr.u64 	%rd68, %rd67, 32;
	st.shared.u32 	[%r3+512], %rd68;
$L__BB1_19:
	setp.gt.u32 	%p11, %r2, 255;
	bar.sync 	0;
	@%p11 bra 	$L__BB1_21;
	ld.shared.u32 	%r75, [%r3];
	cvt.u64.u32 	%rd69, %r75;
	mul.wide.s32 	%rd70, %r75, 41978;
	mul.lo.s64 	%rd71, %rd69, -36059609114345472;
	shr.s64 	%rd72, %rd71, 32;
	mad.lo.s64 	%rd73, %rd72, -8380417, %rd70;
	{ .reg .b32 tmp; mov.b64 {tmp, %r76}, %rd73; }
	shr.s64 	%rd74, %rd73, 63;
	cvt.u32.u64 	%r77, %rd74;
	and.b32  	%r78, %r77, 8380417;
	add.s32 	%r79, %r78, %r76;
	st.global.u32 	[%rd2], %r79;
$L__BB1_21:
	ret;

}
	// .globl	_ZN3lux4cuda7lattice24kyber_ntt_forward_kernelEPsj
.visible .entry _ZN3lux4cuda7lattice24kyber_ntt_forward_kernelEPsj(
	.param .u64 .ptr .align 1 _ZN3lux4cuda7lattice24kyber_ntt_forward_kernelEPsj_param_0,
	.param .u32 _ZN3lux4cuda7lattice24kyber_ntt_forward_kernelEPsj_param_1
)
{
	.reg .pred 	%p<11>;
	.reg .b16 	%rs<33>;
	.reg .b32 	%r<77>;
	.reg .b64 	%rd<26>;
	// demoted variable
	.shared .align 2 .b8 _ZZN3lux4cuda7lattice24kyber_ntt_forward_kernelEPsjE6s_poly[512];
	ld.param.u64 	%rd2, [_ZN3lux4cuda7lattice24kyber_ntt_forward_kernelEPsj_param_0];
	ld.param.u32 	%r4, [_ZN3lux4cuda7lattice24kyber_ntt_forward_kernelEPsj_param_1];
	mov.u32 	%r1, %ctaid.x;
	mov.u32 	%r2, %tid.x;
	setp.ge.u32 	%p1, %r1, %r4;
	@%p1 bra 	$L__BB2_19;
	cvta.to.global.u64 	%rd3, %rd2;
	shl.b32 	%r5, %r1, 8;
	cvt.u64.u32 	%rd4, %r5;
	setp.gt.u32 	%p2, %r2, 255;
	cvt.u64.u32 	%rd5, %r2;
	add.s64 	%rd6, %rd4, %rd5;
	shl.b64 	%rd7, %rd6, 1;
	add.s64 	%rd1, %rd3, %rd7;
	shl.b32 	%r6, %r2, 1;
	mov.u32 	%r7, _ZZN3lux4cuda7lattice24kyber_ntt_forward_kernelEPsjE6s_poly;
	add.s32 	%r3, %r7, %r6;
	@%p2 bra 	$L__BB2_3;
	ld.global.u16 	%rs1, [%rd1];
	st.shared.u16 	[%r3], %rs1;
$L__BB2_3:
	bar.sync 	0;
	setp.gt.u32 	%p3, %r2, 127;
	@%p3 bra 	$L__BB2_5;
	ld.const.s16 	%r8, [_ZN3lux4cuda7lattice13d_kyber_zetasE+4];
	ld.shared.s16 	%r9, [%r3+256];
	mul.lo.s32 	%r10, %r8, %r9;
	mul.lo.s32 	%r11, %r10, -218038272;
	shr.s32 	%r12, %r11, 16;
	mad.lo.s32 	%r13, %r12, -3329, %r10;
	{ .reg .b16 tmp; mov.b32 {tmp, %rs2}, %r13; }
	ld.shared.u16 	%rs3, [%r3];
	sub.s16 	%rs4, %rs3, %rs2;
	st.shared.u16 	[%r3+256], %rs4;
	add.s16 	%rs5, %rs3, %rs2;
	st.shared.u16 	[%r3], %rs5;
$L__BB2_5:
	setp.gt.u32 	%p4, %r2, 127;
	bar.sync 	0;
	@%p4 bra 	$L__BB2_7;
	shr.u32 	%r14, %r2, 6;
	mul.wide.u32 	%rd8, %r14, 4;
	mov.u64 	%rd9, _ZN3lux4cuda7lattice13d_kyber_zetasE;
	add.s64 	%rd10, %rd9, %rd8;
	ld.const.s16 	%r15, [%rd10+8];
	and.b32  	%r17, %r6, 128;
	add.s32 	%r18, %r3, %r17;
	ld.shared.s16 	%r19, [%r18+128];
	mul.lo.s32 	%r20, %r15, %r19;
	mul.lo.s32 	%r21, %r20, -218038272;
	shr.s32 	%r22, %r21, 16;
	mad.lo.s32 	%r23, %r22, -3329, %r20;
	{ .reg .b16 tmp; mov.b32 {tmp, %rs6}, %r23; }
	ld.shared.u16 	%rs7, [%r18];
	sub.s16 	%rs8, %rs7, %rs6;
	st.shared.u16 	[%r18+128], %rs8;
	add.s16 	%rs9, %rs7, %rs6;
	st.shared.u16 	[%r18], %rs9;
$L__BB2_7:
	setp.gt.u32 	%p5, %r2, 127;
	bar.sync 	0;
	@%p5 bra 	$L__BB2_9;
	shr.u32 	%r24, %r2, 5;
	mul.wide.u32 	%rd11, %r24, 4;
	mov.u64 	%rd12, _ZN3lux4cuda7lattice13d_kyber_zetasE;
	add.s64 	%rd13, %rd12, %rd11;
	ld.const.s16 	%r25, [%rd13+16];
	and.b32  	%r27, %r6, 192;
	add.s32 	%r28, %r3, %r27;
	ld.shared.s16 	%r29, [%r28+64];
	mul.lo.s32 	%r30, %r25, %r29;
	mul.lo.s32 	%r31, %r30, -218038272;
	shr.s32 	%r32, %r31, 16;
	mad.lo.s32 	%r33, %r32, -3329, %r30;
	{ .reg .b16 tmp; mov.b32 {tmp, %rs10}, %r33; }
	ld.shared.u16 	%rs11, [%r28];
	sub.s16 	%rs12, %rs11, %rs10;
	st.shared.u16 	[%r28+64], %rs12;
	add.s16 	%rs13, %rs11, %rs10;
	st.shared.u16 	[%r28], %rs13;
$L__BB2_9:
	setp.gt.u32 	%p6, %r2, 127;
	bar.sync 	0;
	@%p6 bra 	$L__BB2_11;
	shr.u32 	%r34, %r2, 4;
	mul.wide.u32 	%rd14, %r34, 4;
	mov.u64 	%rd15, _ZN3lux4cuda7lattice13d_kyber_zetasE;
	add.s64 	%rd16, %rd15, %rd14;
	ld.const.s16 	%r35, [%rd16+32];
	and.b32  	%r37, %r6, 224;
	add.s32 	%r38, %r3, %r37;
	ld.shared.s16 	%r39, [%r38+32];
	mul.lo.s32 	%r40, %r35, %r39;
	mul.lo.s32 	%r41, %r40, -218038272;
	shr.s32 	%r42, %r41, 16;
	mad.lo.s32 	%r43, %r42, -3329, %r40;
	{ .reg .b16 tmp; mov.b32 {tmp, %rs14}, %r43; }
	ld.shared.u16 	%rs15, [%r38];
	sub.s16 	%rs16, %rs15, %rs14;
	st.shared.u16 	[%r38+32], %rs16;
	add.s16 	%rs17, %rs15, %rs14;
	st.shared.u16 	[%r38], %rs17;
$L__BB2_11:
	setp.gt.u32 	%p7, %r2, 127;
	bar.sync 	0;
	@%p7 bra 	$L__BB2_13;
	shr.u32 	%r44, %r2, 3;
	mul.wide.u32 	%rd17, %r44, 4;
	mov.u64 	%rd18, _ZN3lux4cuda7lattice13d_kyber_zetasE;
	add.s64 	%rd19, %rd18, %rd17;
	ld.const.s16 	%r45, [%rd19+64];
	and.b32  	%r47, %r6, 240;
	add.s32 	%r48, %r3, %r47;
	ld.shared.s16 	%r49, [%r48+16];
	mul.lo.s32 	%r50, %r45, %r49;
	mul.lo.s32 	%r51, %r50, -218038272;
	shr.s32 	%r52, %r51, 16;
	mad.lo.s32 	%r53, %r52, -3329, %r50;
	{ .reg .b16 tmp; mov.b32 {tmp, %rs18}, %r53; }
	ld.shared.u16 	%rs19, [%r48];
	sub.s16 	%rs20, %rs19, %rs18;
	st.shared.u16 	[%r48+16], %rs20;
	add.s16 	%rs21, %rs19, %rs18;
	st.shared.u16 	[%r48], %rs21;
$L__BB2_13:
	setp.gt.u32 	%p8, %r2, 127;
	bar.sync 	0;
	@%p8 bra 	$L__BB2_15;
	and.b32  	%r54, %r2, 1020;
	cvt.u64.u32 	%rd20, %r54;
	mov.u64 	%rd21, _ZN3lux4cuda7lattice13d_kyber_zetasE;
	add.s64 	%rd22, %rd21, %rd20;
	ld.const.s16 	%r55, [%rd22+128];
	and.b32  	%r57, %r6, 248;
	add.s32 	%r58, %r3, %r57;
	ld.shared.s16 	%r59, [%r58+8];
	mul.lo.s32 	%r60, %r55, %r59;
	mul.lo.s32 	%r61, %r60, -218038272;
	shr.s32 	%r62, %r61, 16;
	mad.lo.s32 	%r63, %r62, -3329, %r60;
	{ .reg .b16 tmp; mov.b32 {tmp, %rs22}, %r63; }
	ld.shared.u16 	%rs23, [%r58];
	sub.s16 	%rs24, %rs23, %rs22;
	st.shared.u16 	[%r58+8], %rs24;
	add.s16 	%rs25, %rs23, %rs22;
	st.shared.u16 	[%r58], %rs25;
$L__BB2_15:
	setp.gt.u32 	%p9, %r2, 127;
	bar.sync 	0;
	@%p9 bra 	$L__BB2_17;
	shr.u32 	%r64, %r2, 1;
	mul.wide.u32 	%rd23, %r64, 4;
	mov.u64 	%rd24, _ZN3lux4cuda7lattice13d_kyber_zetasE;
	add.s64 	%rd25, %rd24, %rd23;
	ld.const.s16 	%r65, [%rd25+256];
	and.b32  	%r67, %r6, 252;
	add.s32 	%r68, %r3, %r67;
	ld.shared.s16 	%r69, [%r68+4];
	mul.lo.s32 	%r70, %r65, %r69;
	mul.lo.s32 	%r71, %r70, -218038272;
	shr.s32 	%r72, %r71, 16;
	mad.lo.s32 	%r73, %r72, -3329, %r70;
	{ .reg .b16 tmp; mov.b32 {tmp, %rs26}, %r73; }
	ld.shared.u16 	%rs27, [%r68];
	sub.s16 	%rs28, %rs27, %rs26;
	st.shared.u16 	[%r68+4], %rs28;
	add.s16 	%rs29, %rs27, %rs26;
	st.shared.u16 	[%r68], %rs29;
$L__BB2_17:
	setp.gt.u32 	%p10, %r2, 255;
	bar.sync 	0;
	@%p10 bra 	$L__BB2_19;
	ld.shared.u16 	%rs30, [%r3];
	mul.wide.s16 	%r74, %rs30, 20159;
	add.s32 	%r75, %r74, 33554432;
	shr.s32 	%r76, %r75, 26;
	cvt.u16.u32 	%rs31, %r76;
	mad.lo.s16 	%rs32, %rs31, -3329, %rs30;
	st.global.u16 	[%rd1], %rs32;
$L__BB2_19:
	ret;

}
	// .globl	_ZN3lux4cuda7lattice24kyber_ntt_inverse_kernelEPsj
.visible .entry _ZN3lux4cuda7lattice24kyber_ntt_inverse_kernelEPsj(
	.param .u64 .ptr .align 1 _ZN3lux4cuda7lattice24kyber_ntt_inverse_kernelEPsj_param_0,
	.param .u32 _ZN3lux4cuda7lattice24kyber_ntt_inverse_kernelEPsj_param_1
)
{
	.reg .pred 	%p<11>;
	.reg .b16 	%rs<49>;
	.reg .b32 	%r<108>;
	.reg .b64 	%rd<26>;
	// demoted variable
	.shared .align 2 .b8 _ZZN3lux4cuda7lattice24kyber_ntt_inverse_kernelEPsjE6s_poly[512];
	ld.param.u64 	%rd2, [_ZN3lux4cuda7lattice24kyber_ntt_inverse_kernelEPsj_param_0];
	ld.param.u32 	%r4, [_ZN3lux4cuda7lattice24kyber_ntt_inverse_kernelEPsj_param_1];
	mov.u32 	%r1, %ctaid.x;
	mov.u32 	%r2, %tid.x;
	setp.ge.u32 	%p1, %r1, %r4;
	@%p1 bra 	$L__BB3_19;
	cvta.to.global.u64 	%rd3, %rd2;
	shl.b32 	%r5, %r1, 8;
	cvt.u64.u32 	%rd4, %r5;
	setp.gt.u32 	%p2, %r2, 255;
	cvt.u64.u32 	%rd5, %r2;
	add.s64 	%rd6, %rd4, %rd5;
	shl.b64 	%rd7, %rd6, 1;
	add.s64 	%rd1, %rd3, %rd7;
	shl.b32 	%r6, %r2, 1;
	mov.u32 	%r7, _ZZN3lux4cuda7lattice24kyber_ntt_inverse_kernelEPsjE6s_poly;
	add.s32 	%r3, %r7, %r6;
	@%p2 bra 	$L__BB3_3;
	ld.global.u16 	%rs1, [%rd1];
	st.shared.u16 	[%r3], %rs1;
$L__BB3_3:
	bar.sync 	0;
	setp.gt.u32 	%p3, %r2, 127;
	@%p3 bra 	$L__BB3_5;
	shr.u32 	%r8, %r2, 1;
	mul.wide.u32 	%rd8, %r8, 4;
	mov.u64 	%rd9, _ZN3lux4cuda7lattice17d_kyber_zetas_invE;
	add.s64 	%rd10, %rd9, %rd8;
	ld.const.s16 	%r9, [%rd10+256];
	and.b32  	%r11, %r6, 252;
	add.s32 	%r12, %r3, %r11;
	ld.shared.u16 	%rs2, [%r12];
	ld.shared.u16 	%rs3, [%r12+4];
	add.s16 	%rs4, %rs3, %rs2;
	mul.wide.s16 	%r13, %rs4, 20159;
	add.s32 	%r14, %r13, 33554432;
	shr.s32 	%r15, %r14, 26;
	cvt.u16.u32 	%rs5, %r15;
	mad.lo.s16 	%rs6, %rs5, -3329, %rs4;
	st.shared.u16 	[%r12], %rs6;
	sub.s16 	%rs7, %rs2, %rs3;
	cvt.s32.s16 	%r16, %rs7;
	mul.lo.s32 	%r17, %r9, %r16;
	mul.lo.s32 	%r18, %r17, -218038272;
	shr.s32 	%r19, %r18, 16;
	mad.lo.s32 	%r20, %r19, -3329, %r17;
	shr.u32 	%r21, %r20, 16;
	st.shared.u16 	[%r12+4], %r21;
$L__BB3_5:
	setp.gt.u32 	%p4, %r2, 127;
	bar.sync 	0;
	@%p4 bra 	$L__BB3_7;
	and.b32  	%r22, %r2, 1020;
	cvt.u64.u32 	%rd11, %r22;
	mov.u64 	%rd12, _ZN3lux4cuda7lattice17d_kyber_zetas_invE;
	add.s64 	%rd13, %rd12, %rd11;
	ld.const.s16 	%r23, [%rd13+128];
	and.b32  	%r25, %r6, 248;
	add.s32 	%r26, %r3, %r25;
	ld.shared.u16 	%rs8, [%r26];
	ld.shared.u16 	%rs9, [%r26+8];
	add.s16 	%rs10, %rs9, %rs8;
	mul.wide.s16 	%r27, %rs10, 20159;
	add.s32 	%r28, %r27, 33554432;
	shr.s32 	%r29, %r28, 26;
	cvt.u16.u32 	%rs11, %r29;
	mad.lo.s16 	%rs12, %rs11, -3329, %rs10;
	st.shared.u16 	[%r26], %rs12;
	sub.s16 	%rs13, %rs8, %rs9;
	cvt.s32.s16 	%r30, %rs13;
	mul.lo.s32 	%r31, %r23, %r30;
	mul.lo.s32 	%r32, %r31, -218038272;
	shr.s32 	%r33, %r32, 16;
	mad.lo.s32 	%r34, %r33, -3329, %r31;
	shr.u32 	%r35, %r34, 16;
	st.shared.u16 	[%r26+8], %r35;
$L__BB3_7:
	setp.gt.u32 	%p5, %r2, 127;
	bar.sync 	0;
	@%p5 bra 	$L__BB3_9;
	shr.u32 	%r36, %r2, 3;
	mul.wide.u32 	%rd14, %r36, 4;
	mov.u64 	%rd15, _ZN3lux4cuda7lattice17d_kyber_zetas_invE;
	add.s64 	%rd16, %rd15, %rd14;
	ld.const.s16 	%r37, [%rd16+64];
	and.b32  	%r39, %r6, 240;
	add.s32 	%r40, %r3, %r39;
	ld.shared.u16 	%rs14, [%r40];
	ld.shared.u16 	%rs15, [%r40+16];
	add.s16 	%rs16, %rs15, %rs14;
	mul.wide.s16 	%r41, %rs16, 20159;
	add.s32 	%r42, %r41, 33554432;
	shr.s32 	%r43, %r42, 26;
	cvt.u16.u32 	%rs17, %r43;
	mad.lo.s16 	%rs18, %rs17, -3329, %rs16;
	st.shared.u16 	[%r40], %rs18;
	sub.s16 	%rs19, %rs14, %rs15;
	cvt.s32.s16 	%r44, %rs19;
	mul.lo.s32 	%r45, %r37, %r44;
	mul.lo.s32 	%r46, %r45, -218038272;
	shr.s32 	%r47, %r46, 16;
	mad.lo.s32 	%r48, %r47, -3329, %r45;
	shr.u32 	%r49, %r48, 16;
	st.shared.u16 	[%r40+16], %r49;
$L__BB3_9:
	setp.gt.u32 	%p6, %r2, 127;
	bar.sync 	0;
	@%p6 bra 	$L__BB3_11;
	shr.u32 	%r50, %r2, 4;
	mul.wide.u32 	%rd17, %r50, 4;
	mov.u64 	%rd18, _ZN3lux4cuda7lattice17d_kyber_zetas_invE;
	add.s64 	%rd19, %rd18, %rd17;
	ld.const.s16 	%r51, [%rd19+32];
	and.b32  	%r53, %r6, 224;
	add.s32 	%r54, %r3, %r53;
	ld.shared.u16 	%rs20, [%r54];
	ld.shared.u16 	%rs21, [%r54+32];
	add.s16 	%rs22, %rs21, %rs20;
	mul.wide.s16 	%r55, %rs22, 20159;
	add.s32 	%r56, %r55, 33554432;
	shr.s32 	%r57, %r56, 26;
	cvt.u16.u32 	%rs23, %r57;
	mad.lo.s16 	%rs24, %rs23, -3329, %rs22;
	st.shared.u16 	[%r54], %rs24;
	sub.s16 	%rs25, %rs20, %rs21;
	cvt.s32.s16 	%r58, %rs25;
	mul.lo.s32 	%r59, %r51, %r58;
	mul.lo.s32 	%r60, %r59, -218038272;
	shr.s32 	%r61, %r60, 16;
	mad.lo.s32 	%r62, %r61, -3329, %r59;
	shr.u32 	%r63, %r62, 16;
	st.shared.u16 	[%r54+32], %r63;
$L__BB3_11:
	setp.gt.u32 	%p7, %r2, 127;
	bar.sync 	0;
	@%p7 bra 	$L__BB3_13;
	shr.u32 	%r64, %r2, 5;
	mul.wide.u32 	%rd20, %r64, 4;
	mov.u64 	%rd21, _ZN3lux4cuda7lattice17d_kyber_zetas_invE;
	add.s64 	%rd22, %rd21, %rd20;
	ld.const.s16 	%r65, [%rd22+16];
	and.b32  	%r67, %r6, 192;
	add.s32 	%r68, %r3, %r67;
	ld.shared.u16 	%rs26, [%r68];
	ld.shared.u16 	%rs27, [%r68+64];
	add.s16 	%rs28, %rs27, %rs26;
	mul.wide.s16 	%r69, %rs28, 20159;
	add.s32 	%r70, %r69, 33554432;
	shr.s32 	%r71, %r70, 26;
	cvt.u16.u32 	%rs29, %r71;
	mad.lo.s16 	%rs30, %rs29, -3329, %rs28;
	st.shared.u16 	[%r68], %rs30;
	sub.s16 	%rs31, %rs26, %rs27;
	cvt.s32.s16 	%r72, %rs31;
	mul.lo.s32 	%r73, %r65, %r72;
	mul.lo.s32 	%r74, %r73, -218038272;
	shr.s32 	%r75, %r74, 16;
	mad.lo.s32 	%r76, %r75, -3329, %r73;
	shr.u32 	%r77, %r76, 16;
	st.shared.u16 	[%r68+64], %r77;
$L__BB3_13:
	setp.gt.u32 	%p8, %r2, 127;
	bar.sync 	0;
	@%p8 bra 	$L__BB3_15;
	shr.u32 	%r78, %r2, 6;
	mul.wide.u32 	%rd23, %r78, 4;
	mov.u64 	%rd24, _ZN3lux4cuda7lattice17d_kyber_zetas_invE;
	add.s64 	%rd25, %rd24, %rd23;
	ld.const.s16 	%r79, [%rd25+8];
	and.b32  	%r81, %r6, 128;
	add.s32 	%r82, %r3, %r81;
	ld.shared.u16 	%rs32, [%r82];
	ld.shared.u16 	%rs33, [%r82+128];
	add.s16 	%rs34, %rs33, %rs32;
	mul.wide.s16 	%r83, %rs34, 20159;
	add.s32 	%r84, %r83, 33554432;
	shr.s32 	%r85, %r84, 26;
	cvt.u16.u32 	%rs35, %r85;
	mad.lo.s16 	%rs36, %rs35, -3329, %rs34;
	st.shared.u16 	[%r82], %rs36;
	sub.s16 	%rs37, %rs32, %rs33;
	cvt.s32.s16 	%r86, %rs37;
	mul.lo.s32 	%r87, %r79, %r86;
	mul.lo.s32 	%r88, %r87, -218038272;
	shr.s32 	%r89, %r88, 16;
	mad.lo.s32 	%r90, %r89, -3329, %r87;
	shr.u32 	%r91, %r90, 16;
	st.shared.u16 	[%r82+128], %r91;
$L__BB3_15:
	setp.gt.u32 	%p9, %r2, 127;
	bar.sync 	0;
	@%p9 bra 	$L__BB3_17;
	ld.const.s16 	%r92, [_ZN3lux4cuda7lattice17d_kyber_zetas_invE+4];
	ld.shared.u16 	%rs38, [%r3];
	ld.shared.u16 	%rs39, [%r3+256];
	add.s16 	%rs40, %rs39, %rs38;
	mul.wide.s16 	%r93, %rs40, 20159;
	add.s32 	%r94, %r93, 33554432;
	shr.s32 	%r95, %r94, 26;
	cvt.u16.u32 	%rs41, %r95;
	mad.lo.s16 	%rs42, %rs41, -3329, %rs40;
	st.shared.u16 	[%r3], %rs42;
	sub.s16 	%rs43, %rs38, %rs39;
	cvt.s32.s16 	%r96, %rs43;
	mul.lo.s32 	%r97, %r92, %r96;
	mul.lo.s32 	%r98, %r97, -218038272;
	shr.s32 	%r99, %r98, 16;
	mad.lo.s32 	%r100, %r99, -3329, %r97;
	shr.u32 	%r101, %r100, 16;
	st.shared.u16 	[%r3+256], %r101;
$L__BB3_17:
	setp.gt.u32 	%p10, %r2, 255;
	bar.sync 	0;
	@%p10 bra 	$L__BB3_19;
	ld.shared.u16 	%rs44, [%r3];
	cvt.u32.u16 	%r102, %rs44;
	mul.wide.s16 	%r103, %rs44, 1441;
	mul.lo.s32 	%r104, %r102, -660537344;
	shr.s32 	%r105, %r104, 16;
	mad.lo.s32 	%r106, %r105, -3329, %r103;
	{ .reg .b16 tmp; mov.b32 {tmp, %rs45}, %r106; }
	shr.s32 	%r107, %r106, 31;
	cvt.u16.u32 	%rs46, %r107;
	and.b16  	%rs47, %rs46, 3329;
	add.s16 	%rs48, %rs47, %rs45;
	st.global.u16 	[%rd1], %rs48;
$L__BB3_19:
	ret;

}
	// .globl	_ZN3lux4cuda7lattice30dilithium_pointwise_mul_kernelEPKiS3_Pijj
.visible .entry _ZN3lux4cuda7lattice30dilithium_pointwise_mul_kernelEPKiS3_Pijj(
	.param .u64 .ptr .align 1 _ZN3lux4cuda7lattice30dilithium_pointwise_mul_kernelEPKiS3_Pijj_param_0,
	.param .u64 .ptr .align 1 _ZN3lux4cuda7lattice30dilithium_pointwise_mul_kernelEPKiS3_Pijj_param_1,
	.param .u64 .ptr .align 1 _ZN3lux4cuda7lattice30dilithium_pointwise_mul_kernelEPKiS3_Pijj_param_2,
	.param .u32 _ZN3lux4cuda7lattice30dilithium_pointwise_mul_kernelEPKiS3_Pijj_param_3,
	.param .u32 _ZN3lux4cuda7lattice30dilithium_pointwise_mul_kernelEPKiS3_Pijj_param_4
)
{
	.reg .pred 	%p<2>;
	.reg .b32 	%r<10>;
	.reg .b64 	%rd<16>;

	ld.param.u64 	%rd1, [_ZN3lux4cuda7lattice30dilithium_pointwise_mul_kernelEPKiS3_Pijj_param_0];
	ld.param.u64 	%rd2, [_ZN3lux4cuda7lattice30dilithium_pointwise_mul_kernelEPKiS3_Pijj_param_1];
	ld.param.u64 	%rd3, [_ZN3lux4cuda7lattice30dilithium_pointwise_mul_kernelEPKiS3_Pijj_param_2];
	ld.param.u32 	%r2, [_ZN3lux4cuda7lattice30dilithium_pointwise_mul_kernelEPKiS3_Pijj_param_3];
	ld.param.u32 	%r3, [_ZN3lux4cuda7lattice30dilithium_pointwise_mul_kernelEPKiS3_Pijj_param_4];
	mov.u32 	%r4, %ctaid.x;
	mov.u32 	%r5, %ntid.x;
	mov.u32 	%r6, %tid.x;
	mad.lo.s32 	%r1, %r4, %r5, %r6;
	mul.lo.s32 	%r7, %r3, %r2;
	setp.ge.u32 	%p1, %r1, %r7;
	@%p1 bra 	$L__BB4_2;
	cvta.to.global.u64 	%rd4, %rd1;
	cvta.to.global.u64 	%rd5, %rd2;
	cvta.to.global.u64 	%rd6, %rd3;
	mul.wide.u32 	%rd7, %r1, 4;
	add.s64 	%rd8, %rd4, %rd7;
	ld.global.nc.u32 	%r8, [%rd8];
	add.s64 	%rd9, %rd5, %rd7;
	ld.global.nc.u32 	%r9, [%rd9];
	mul.wide.s32 	%rd10, %r9, %r8;
	mul.lo.s64 	%rd11, %rd10, 252236767799803904;
	shr.s64 	%rd12, %rd11, 32;
	mad.lo.s64 	%rd13, %rd12, -8380417, %rd10;
	shr.u64 	%rd14, %rd13, 32;
	add.s64 	%rd15, %rd6, %rd7;
	st.global.u32 	[%rd15], %rd14;
$L__BB4_2:
	ret;

}
	// .globl	_ZN3lux4cuda7lattice20kyber_basemul_kernelEPKsS3_Psj
.visible .entry _ZN3lux4cuda7lattice20kyber_basemul_kernelEPKsS3_Psj(
	.param .u64 .ptr .align 1 _ZN3lux4cuda7lattice20kyber_basemul_kernelEPKsS3_Psj_param_0,
	.param .u64 .ptr .align 1 _ZN3lux4cuda7lattice20kyber_basemul_kernelEPKsS3_Psj_param_1,
	.param .u64 .ptr .align 1 _ZN3lux4cuda7lattice20kyber_basemul_kernelEPKsS3_Psj_param_2,
	.param .u32 _ZN3lux4cuda7lattice20kyber_basemul_kernelEPKsS3_Psj_param_3
)
{
	.reg .pred 	%p<2>;
	.reg .b16 	%rs<5>;
	.reg .b32 	%r<33>;
	.reg .b64 	%rd<15>;

	ld.param.u64 	%rd1, [_ZN3lux4cuda7lattice20kyber_basemul_kernelEPKsS3_Psj_param_0];
	ld.param.u64 	%rd2, [_ZN3lux4cuda7lattice20kyber_basemul_kernelEPKsS3_Psj_param_1];
	ld.param.u64 	%rd3, [_ZN3lux4cuda7lattice20kyber_basemul_kernelEPKsS3_Psj_param_2];
	ld.param.u32 	%r2, [_ZN3lux4cuda7lattice20kyber_basemul_kernelEPKsS3_Psj_param_3];
	mov.u32 	%r3, %ctaid.x;
	mov.u32 	%r4, %ntid.x;
	mov.u32 	%r5, %tid.x;
	mad.lo.s32 	%r1, %r3, %r4, %r5;
	shl.b32 	%r6, %r2, 7;
	setp.ge.u32 	%p1, %r1, %r6;
	@%p1 bra 	$L__BB5_2;
	cvta.to.global.u64 	%rd4, %rd1;
	cvta.to.global.u64 	%rd5, %rd2;
	cvta.to.global.u64 	%rd6, %rd3;
	shl.b32 	%r7, %r1, 1;
	mul.wide.u32 	%rd7, %r7, 2;
	add.s64 	%rd8, %rd4, %rd7;
	add.s64 	%rd9, %rd5, %rd7;
	add.s64 	%rd10, %rd6, %rd7;
	shl.b32 	%r8, %r1, 2;
	cvt.u64.u32 	%rd11, %r8;
	and.b64  	%rd12, %rd11, 508;
	mov.u64 	%rd13, _ZN3lux4cuda7lattice13d_kyber_zetasE;
	add.s64 	%rd14, %rd13, %rd12;
	ld.const.s16 	%r9, [%rd14+256];
	ld.global.nc.u16 	%rs1, [%rd8];
	ld.global.nc.u16 	%rs2, [%rd8+2];
	ld.global.nc.u16 	%rs3, [%rd9];
	ld.global.nc.u16 	%rs4, [%rd9+2];
	mul.wide.s16 	%r10, %rs4, %rs2;
	mul.lo.s32 	%r11, %r10, -218038272;
	shr.s32 	%r12, %r11, 16;
	mad.lo.s32 	%r13, %r12, -3329, %r10;
	shr.s32 	%r14, %r13, 16;
	mul.lo.s32 	%r15, %r14, %r9;
	mul.lo.s32 	%r16, %r15, -218038272;
	shr.s32 	%r17, %r16, 16;
	mad.lo.s32 	%r18, %r17, -3329, %r15;
	shr.s32 	%r19, %r18, 16;
	mul.wide.s16 	%r20, %rs3, %rs1;
	add.s32 	%r21, %r19, %r20;
	mul.lo.s32 	%r22, %r21, -218038272;
	shr.s32 	%r23, %r22, 16;
	mad.lo.s32 	%r24, %r23, -3329, %r21;
	shr.u32 	%r25, %r24, 16;
	st.global.u16 	[%rd10], %r25;
	mul.wide.s16 	%r26, %rs4, %rs1;
	mul.wide.s16 	%r27, %rs3, %rs2;
	add.s32 	%r28, %r26, %r27;
	mul.lo.s32 	%r29, %r28, -218038272;
	shr.s32 	%r30, %r29, 16;
	mad.lo.s32 	%r31, %r30, -3329, %r28;
	shr.u32 	%r32, %r31, 16;
	st.global.u16 	[%rd10+2], %r32;
$L__BB5_2:
	ret;

}
	// .globl	_ZN3lux4cuda7lattice15poly_add_kernelEPKiS3_Pijjj
.visible .entry _ZN3lux4cuda7lattice15poly_add_kernelEPKiS3_Pijjj(
	.param .u64 .ptr .align 1 _ZN3lux4cuda7lattice15poly_add_kernelEPKiS3_Pijjj_param_0,
	.param .u64 .ptr .align 1 _ZN3lux4cuda7lattice15poly_add_kernelEPKiS3_Pijjj_param_1,
	.param .u64 .ptr .align 1 _ZN3lux4cuda7lattice15poly_add_kernelEPKiS3_Pijjj_param_2,
	.param .u32 _ZN3lux4cuda7lattice15poly_add_kernelEPKiS3_Pijjj_param_3,
	.param .u32 _ZN3lux4cuda7lattice15poly_add_kernelEPKiS3_Pijjj_param_4,
	.param .u32 _ZN3lux4cuda7lattice15poly_add_kernelEPKiS3_Pijjj_param_5
)
{
	.reg .pred 	%p<3>;
	.reg .b32 	%r<17>;
	.reg .b64 	%rd<11>;

	ld.param.u64 	%rd1, [_ZN3lux4cuda7lattice15poly_add_kernelEPKiS3_Pijjj_param_0];
	ld.param.u64 	%rd2, [_ZN3lux4cuda7lattice15poly_add_kernelEPKiS3_Pijjj_param_1];
	ld.param.u64 	%rd3, [_ZN3lux4cuda7lattice15poly_add_kernelEPKiS3_Pijjj_param_2];
	ld.param.u32 	%r3, [_ZN3lux4cuda7lattice15poly_add_kernelEPKiS3_Pijjj_param_3];
	ld.param.u32 	%r4, [_ZN3lux4cuda7lattice15poly_add_kernelEPKiS3_Pijjj_param_4];
	ld.param.u32 	%r2, [_ZN3lux4cuda7lattice15poly_add_kernelEPKiS3_Pijjj_param_5];
	mov.u32 	%r5, %ctaid.x;
	mov.u32 	%r6, %ntid.x;
	mov.u32 	%r7, %tid.x;
	mad.lo.s32 	%r1, %r5, %r6, %r7;
	mul.lo.s32 	%r8, %r4, %r3;
	setp.ge.u32 	%p1, %r1, %r8;
	@%p1 bra 	$L__BB6_2;
	cvta.to.global.u64 	%rd4, %rd1;
	cvta.to.global.u64 	%rd5, %rd2;
	cvta.to.global.u64 	%rd6, %rd3;
	mul.wide.u32 	%rd7, %r1, 4;
	add.s64 	%rd8, %rd4, %rd7;
	ld.global.nc.u32 	%r9, [%rd8];
	add.s64 	%rd9, %rd5, %rd7;
	ld.global.nc.u32 	%r10, [%rd9];
	add.s32 	%r11, %r10, %r9;
	setp.lt.s32 	%p2, %r11, %r2;
	selp.b32 	%r12, 0, %r2, %p2;
	sub.s32 	%r13, %r11, %r12;
	shr.s32 	%r14, %r13, 31;
	and.b32  	%r15, %r14, %r2;
	add.s32 	%r16, %r15, %r13;
	add.s64 	%rd10, %rd6, %rd7;
	st.global.u32 	[%rd10], %r16;
$L__BB6_2:
	ret;

}
	// .globl	_ZN3lux4cuda7lattice15poly_sub_kernelEPKiS3_Pijjj
.visible .entry _ZN3lux4cuda7lattice15poly_sub_kernelEPKiS3_Pijjj(
	.param .u64 .ptr .align 1 _ZN3lux4cuda7lattice15poly_sub_kernelEPKiS3_Pijjj_param_0,
	.param .u64 .ptr .align 1 _ZN3lux4cuda7lattice15poly_sub_kernelEPKiS3_Pijjj_param_1,
	.param .u64 .ptr .align 1 _ZN3lux4cuda7lattice15poly_sub_kernelEPKiS3_Pijjj_param_2,
	.param .u32 _ZN3lux4cuda7lattice15poly_sub_kernelEPKiS3_Pijjj_param_3,
	.param .u32 _ZN3lux4cuda7lattice15poly_sub_kernelEPKiS3_Pijjj_param_4,
	.param .u32 _ZN3lux4cuda7lattice15poly_sub_kernelEPKiS3_Pijjj_param_5
)
{
	.reg .pred 	%p<2>;
	.reg .b32 	%r<15>;
	.reg .b64 	%rd<11>;

	ld.param.u64 	%rd1, [_ZN3lux4cuda7lattice15poly_sub_kernelEPKiS3_Pijjj_param_0];
	ld.param.u64 	%rd2, [_ZN3lux4cuda7lattice15poly_sub_kernelEPKiS3_Pijjj_param_1];
	ld.param.u64 	%rd3, [_ZN3lux4cuda7lattice15poly_sub_kernelEPKiS3_Pijjj_param_2];
	ld.param.u32 	%r3, [_ZN3lux4cuda7lattice15poly_sub_kernelEPKiS3_Pijjj_param_3];
	ld.param.u32 	%r4, [_ZN3lux4cuda7lattice15poly_sub_kernelEPKiS3_Pijjj_param_4];
	ld.param.u32 	%r2, [_ZN3lux4cuda7lattice15poly_sub_kernelEPKiS3_Pijjj_param_5];
	mov.u32 	%r5, %ctaid.x;
	mov.u32 	%r6, %ntid.x;
	mov.u32 	%r7, %tid.x;
	mad.lo.s32 	%r1, %r5, %r6, %r7;
	mul.lo.s32 	%r8, %r4, %r3;
	setp.ge.u32 	%p1, %r1, %r8;
	@%p1 bra 	$L__BB7_2;
	cvta.to.global.u64 	%rd4, %rd1;
	cvta.to.global.u64 	%rd5, %rd2;
	cvta.to.global.u64 	%rd6, %rd3;
	mul.wide.u32 	%rd7, %r1, 4;
	add.s64 	%rd8, %rd4, %rd7;
	ld.global.nc.u32 	%r9, [%rd8];
	add.s64 	%rd9, %rd5, %rd7;
	ld.global.nc.u32 	%r10, [%rd9];
	sub.s32 	%r11, %r9, %r10;
	shr.s32 	%r12, %r11, 31;
	and.b32  	%r13, %r12, %r2;
	add.s32 	%r14, %r13, %r11;
	add.s64 	%rd10, %rd6, %rd7;
	st.global.u32 	[%rd10], %r14;
$L__BB7_2:
	ret;

}
	// .globl	_ZN3lux4cuda7lattice31generate_dilithium_zetas_kernelEPjS2_
.visible .entry _ZN3lux4cuda7lattice31generate_dilithium_zetas_kernelEPjS2_(
	.param .u64 .ptr .align 1 _ZN3lux4cuda7lattice31generate_dilithium_zetas_kernelEPjS2__param_0,
	.param .u64 .ptr .align 1 _ZN3lux4cuda7lattice31generate_dilithium_zetas_kernelEPjS2__param_1
)
{
	.reg .pred 	%p<7>;
	.reg .b32 	%r<33>;
	.reg .b64 	%rd<248>;

	ld.param.u64 	%rd10, [_ZN3lux4cuda7lattice31generate_dilithium_zetas_kernelEPjS2__param_0];
	ld.param.u64 	%rd9, [_ZN3lux4cuda7lattice31generate_dilithium_zetas_kernelEPjS2__param_1];
	cvta.to.global.u64 	%rd1, %rd10;
	mov.u32 	%r6, %tid.x;
	setp.ne.s32 	%p1, %r6, 0;
	@%p1 bra 	$L__BB8_8;
	mov.b32 	%r31, 0;
	st.global.u32 	[%rd1], %r31;
	cvta.to.global.u64 	%rd2, %rd9;
$L__BB8_2:
	shr.u32 	%r8, %r31, 4;
	shl.b32 	%r9, %r31, 4;
	and.b32  	%r10, %r9, 16;
	shl.b32 	%r11, %r31, 2;
	and.b32  	%r12, %r11, 8;
	or.b32  	%r13, %r10, %r12;
	and.b32  	%r14, %r31, 4;
	or.b32  	%r15, %r14, %r13;
	shr.u32 	%r16, %r31, 2;
	and.b32  	%r17, %r16, 2;
	or.b32  	%r18, %r15, %r17;
	and.b32  	%r19, %r8, 1;
	or.b32  	%r20, %r19, %r18;
	shr.u32 	%r21, %r31, 6;
	shl.b32 	%r22, %r20, 2;
	and.b32  	%r23, %r8, 2;
	or.b32  	%r24, %r22, %r23;
	and.b32  	%r25, %r21, 1;
	or.b32  	%r26, %r25, %r24;
	shr.u32 	%r27, %r31, 7;
	shl.b32 	%r28, %r26, 1;
	and.b32  	%r29, %r27, 1;
	or.b32  	%r32, %r29, %r28;
	setp.eq.s32 	%p2, %r32, 0;
	mov.b64 	%rd246, 1;
	@%p2 bra 	$L__BB8_7;
	mov.b64 	%rd246, 1;
	mov.b64 	%rd244, 1753;
$L__BB8_4:
	and.b32  	%r30, %r32, 1;
	setp.eq.b32 	%p3, %r30, 1;
	not.pred 	%p4, %p3;
	@%p4 bra 	$L__BB8_6;
	mul.lo.s64 	%rd14, %rd244, %rd246;
	mul.hi.u64 	%rd15, %rd14, 2308096734784685153;
	shr.u64 	%rd16, %rd15, 20;
	mul.lo.s64 	%rd17, %rd16, 8380417;
	sub.s64 	%rd246, %rd14, %rd17;
$L__BB8_6:
	mul.lo.s64 	%rd18, %rd244, %rd244;
	mul.hi.u64 	%rd19, %rd18, 2308096734784685153;
	shr.u64 	%rd20, %rd19, 20;
	mul.lo.s64 	%rd21, %rd20, 8380417;
	sub.s64 	%rd244, %rd18, %rd21;
	shr.u32 	%r4, %r32, 1;
	setp.gt.u32 	%p5, %r32, 1;
	mov.u32 	%r32, %r4;
	@%p5 bra 	$L__BB8_4;
$L__BB8_7:
	mul.wide.u32 	%rd22, %r31, 4;
	add.s64 	%rd23, %rd1, %rd22;
	st.global.u32 	[%rd23], %rd246;
	mul.hi.u64 	%rd24, %rd246, 2308096734784685153;
	shr.u64 	%rd25, %rd24, 20;
	mul.lo.s64 	%rd26, %rd25, 8380417;
	sub.s64 	%rd27, %rd246, %rd26;
	mul.lo.s64 	%rd28, %rd246, %rd246;
	mul.hi.u64 	%rd29, %rd28, 2308096734784685153;
	shr.u64 	%rd30, %rd29, 20;
	mul.lo.s64 	%rd31, %rd30, 8380417;
	sub.s64 	%rd32, %rd28, %rd31;
	mul.lo.s64 	%rd33, %rd27, %rd32;
	mul.hi.u64 	%rd34, %rd33, 35218761211925;
	shr.u64 	%rd35, %rd34, 4;
	mul.lo.s64 	%rd36, %rd35, 8380417;
	sub.s64 	%rd37, %rd33, %rd36;
	mul.lo.s64 	%rd38, %rd32, %rd32;
	mul.hi.u64 	%rd39, %rd38, 35218761211925;
	shr.u64 	%rd40, %rd39, 4;
	mul.lo.s64 	%rd41, %rd40, 8380417;
	sub.s64 	%rd42, %rd38, %rd41;
	mul.lo.s64 	%rd43, %rd37, %rd42;
	mul.hi.u64 	%rd44, %rd43, 35218761211925;
	shr.u64 	%rd45, %rd44, 4;
	mul.lo.s64 	%rd46, %rd45, 8380417;
	sub.s64 	%rd47, %rd43, %rd46;
	mul.lo.s64 	%rd48, %rd42, %rd42;
	mul.hi.u64 	%rd49, %rd48, 35218761211925;
	shr.u64 	%rd50, %rd49, 4;
	mul.lo.s64 	%rd51, %rd50, 8380417;
	sub.s64 	%rd52, %rd48, %rd51;
	mul.lo.s64 	%rd53, %rd47, %rd52;
	mul.hi.u64 	%rd54, %rd53, 35218761211925;
	shr.u64 	%rd55, %rd54, 4;
	mul.lo.s64 	%rd56, %rd55, 8380417;
	sub.s64 	%rd57, %rd53, %rd56;
	mul.lo.s64 	%rd58, %rd52, %rd52;
	mul.hi.u64 	%rd59, %rd58, 35218761211925;
	shr.u64 	%rd60, %rd59, 4;
	mul.lo.s64 	%rd61, %rd60, 8380417;
	sub.s64 	%rd62, %rd58, %rd61;
	mul.lo.s64 	%rd63, %rd57, %rd62;
	mul.hi.u64 	%rd64, %rd63, 35218761211925;
	shr.u64 	%rd65, %rd64, 4;
	mul.lo.s64 	%rd66, %rd65, 8380417;
	sub.s64 	%rd67, %rd63, %rd66;
	mul.lo.s64 	%rd68, %rd62, %rd62;
	mul.hi.u64 	%rd69, %rd68, 35218761211925;
	shr.u64 	%rd70, %rd69, 4;
	mul.lo.s64 	%rd71, %rd70, 8380417;
	sub.s64 	%rd72, %rd68, %rd71;
	mul.lo.s64 	%rd73, %rd67, %rd72;
	mul.hi.u64 	%rd74, %rd73, 35218761211925;
	shr.u64 	%rd75, %rd74, 4;
	mul.lo.s64 	%rd76, %rd75, 8380417;
	sub.s64 	%rd77, %rd73, %rd76;
	mul.lo.s64 	%rd78, %rd72, %rd72;
	mul.hi.u64 	%rd79, %rd78, 35218761211925;
	shr.u64 	%rd80, %rd79, 4;
	mul.lo.s64 	%rd81, %rd80, 8380417;
	sub.s64 	%rd82, %rd78, %rd81;
	mul.lo.s64 	%rd83, %rd77, %rd82;
	mul.hi.u64 	%rd84, %rd83, 35218761211925;
	shr.u64 	%rd85, %rd84, 4;
	mul.lo.s64 	%rd86, %rd85, 8380417;
	sub.s64 	%rd87, %rd83, %rd86;
	mul.lo.s64 	%rd88, %rd82, %rd82;
	mul.hi.u64 	%rd89, %rd88, 35218761211925;
	shr.u64 	%rd90, %rd89, 4;
	mul.lo.s64 	%rd91, %rd90, 8380417;
	sub.s64 	%rd92, %rd88, %rd91;
	mul.lo.s64 	%rd93, %rd87, %rd92;
	mul.hi.u64 	%rd94, %rd93, 35218761211925;
	shr.u64 	%rd95, %rd94, 4;
	mul.lo.s64 	%rd96, %rd95, 8380417;
	sub.s64 	%rd97, %rd93, %rd96;
	mul.lo.s64 	%rd98, %rd92, %rd92;
	mul.hi.u64 	%rd99, %rd98, 35218761211925;
	shr.u64 	%rd100, %rd99, 4;
	mul.lo.s64 	%rd101, %rd100, 8380417;
	sub.s64 	%rd102, %rd98, %rd101;
	mul.lo.s64 	%rd103, %rd97, %rd102;
	mul.hi.u64 	%rd104, %rd103, 35218761211925;
	shr.u64 	%rd105, %rd104, 4;
	mul.lo.s64 	%rd106, %rd105, 8380417;
	sub.s64 	%rd107, %rd103, %rd106;
	mul.lo.s64 	%rd108, %rd102, %rd102;
	mul.hi.u64 	%rd109, %rd108, 35218761211925;
	shr.u64 	%rd110, %rd109, 4;
	mul.lo.s64 	%rd111, %rd110, 8380417;
	sub.s64 	%rd112, %rd108, %rd111;
	mul.lo.s64 	%rd113, %rd107, %rd112;
	mul.hi.u64 	%rd114, %rd113, 35218761211925;
	shr.u64 	%rd115, %rd114, 4;
	mul.lo.s64 	%rd116, %rd115, 8380417;
	sub.s64 	%rd117, %rd113, %rd116;
	mul.lo.s64 	%rd118, %rd112, %rd112;
	mul.hi.u64 	%rd119, %rd118, 35218761211925;
	shr.u64 	%rd120, %rd119, 4;
	mul.lo.s64 	%rd121, %rd120, 8380417;
	sub.s64 	%rd122, %rd118, %rd121;
	mul.lo.s64 	%rd123, %rd117, %rd122;
	mul.hi.u64 	%rd124, %rd123, 35218761211925;
	shr.u64 	%rd125, %rd124, 4;
	mul.lo.s64 	%rd126, %rd125, 8380417;
	sub.s64 	%rd127, %rd123, %rd126;
	mul.lo.s64 	%rd128, %rd122, %rd122;
	mul.hi.u64 	%rd129, %rd128, 35218761211925;
	shr.u64 	%rd130, %rd129, 4;
	mul.lo.s64 	%rd131, %rd130, 8380417;
	sub.s64 	%rd132, %rd128, %rd131;
	mul.lo.s64 	%rd133, %rd127, %rd132;
	mul.hi.u64 	%rd134, %rd133, 35218761211925;
	shr.u64 	%rd135, %rd134, 4;
	mul.lo.s64 	%rd136, %rd135, 8380417;
	sub.s64 	%rd137, %rd133, %rd136;
	mul.lo.s64 	%rd138, %rd132, %rd132;
	mul.hi.u64 	%rd139, %rd138, 35218761211925;
	shr.u64 	%rd140, %rd139, 4;
	mul.lo.s64 	%rd141, %rd140, 8380417;
	sub.s64 	%rd142, %rd138, %rd141;
	mul.lo.s64 	%rd143, %rd137, %rd142;
	mul.hi.u64 	%rd144, %rd143, 35218761211925;
	shr.u64 	%rd145, %rd144, 4;
	mul.lo.s64 	%rd146, %rd145, 8380417;
	sub.s64 	%rd147, %rd143, %rd146;
	mul.lo.s64 	%rd148, %rd142, %rd142;
	mul.hi.u64 	%rd149, %rd148, 35218761211925;
	shr.u64 	%rd150, %rd149, 4;
	mul.lo.s64 	%rd151, %rd150, 8380417;
	sub.s64 	%rd152, %rd148, %rd151;
	mul.lo.s64 	%rd153, %rd152, %rd152;
	mul.hi.u64 	%rd154, %rd153, 35218761211925;
	shr.u64 	%rd155, %rd154, 4;
	mul.lo.s64 	%rd156, %rd155, 8380417;
	sub.s64 	%rd157, %rd153, %rd156;
	mul.lo.s64 	%rd158, %rd147, %rd157;
	mul.hi.u64 	%rd159, %rd158, 35218761211925;
	shr.u64 	%rd160, %rd159, 4;
	mul.lo.s64 	%rd161, %rd160, 8380417;
	sub.s64 	%rd162, %rd158, %rd161;
	mul.lo.s64 	%rd163, %rd157, %rd157;
	mul.hi.u64 	%rd164, %rd163, 35218761211925;
	shr.u64 	%rd165, %rd164, 4;
	mul.lo.s64 	%rd166, %rd165, 8380417;
	sub.s64 	%rd167, %rd163, %rd166;
	mul.lo.s64 	%rd168, %rd162, %rd167;
	mul.hi.u64 	%rd169, %rd168, 35218761211925;
	shr.u64 	%rd170, %rd169, 4;
	mul.lo.s64 	%rd171, %rd170, 8380417;
	sub.s64 	%rd172, %rd168, %rd171;
	mul.lo.s64 	%rd173, %rd167, %rd167;
	mul.hi.u64 	%rd174, %rd173, 35218761211925;
	shr.u64 	%rd175, %rd174, 4;
	mul.lo.s64 	%rd176, %rd175, 8380417;
	sub.s64 	%rd177, %rd173, %rd176;
	mul.lo.s64 	%rd178, %rd172, %rd177;
	mul.hi.u64 	%rd179, %rd178, 35218761211925;
	shr.u64 	%rd180, %rd179, 4;
	mul.lo.s64 	%rd181, %rd180, 8380417;
	sub.s64 	%rd182, %rd178, %rd181;
	mul.lo.s64 	%rd183, %rd177, %rd177;
	mul.hi.u64 	%rd184, %rd183, 35218761211925;
	shr.u64 	%rd185, %rd184, 4;
	mul.lo.s64 	%rd186, %rd185, 8380417;
	sub.s64 	%rd187, %rd183, %rd186;
	mul.lo.s64 	%rd188, %rd182, %rd187;
	mul.hi.u64 	%rd189, %rd188, 35218761211925;
	shr.u64 	%rd190, %rd189, 4;
	mul.lo.s64 	%rd191, %rd190, 8380417;
	sub.s64 	%rd192, %rd188, %rd191;
	mul.lo.s64 	%rd193, %rd187, %rd187;
	mul.hi.u64 	%rd194, %rd193, 35218761211925;
	shr.u64 	%rd195, %rd194, 4;
	mul.lo.s64 	%rd196, %rd195, 8380417;
	sub.s64 	%rd197, %rd193, %rd196;
	mul.lo.s64 	%rd198, %rd192, %rd197;
	mul.hi.u64 	%rd199, %rd198, 35218761211925;
	shr.u64 	%rd200, %rd199, 4;
	mul.lo.s64 	%rd201, %rd200, 8380417;
	sub.s64 	%rd202, %rd198, %rd201;
	mul.lo.s64 	%rd203, %rd197, %rd197;
	mul.hi.u64 	%rd204, %rd203, 35218761211925;
	shr.u64 	%rd205, %rd204, 4;
	mul.lo.s64 	%rd206, %rd205, 8380417;
	sub.s64 	%rd207, %rd203, %rd206;
	mul.lo.s64 	%rd208, %rd202, %rd207;
	mul.hi.u64 	%rd209, %rd208, 35218761211925;
	shr.u64 	%rd210, %rd209, 4;
	mul.lo.s64 	%rd211, %rd210, 8380417;
	sub.s64 	%rd212, %rd208, %rd211;
	mul.lo.s64 	%rd213, %rd207, %rd207;
	mul.hi.u64 	%rd214, %rd213, 35218761211925;
	shr.u64 	%rd215, %rd214, 4;
	mul.lo.s64 	%rd216, %rd215, 8380417;
	sub.s64 	%rd217, %rd213, %rd216;
	mul.lo.s64 	%rd218, %rd212, %rd217;
	mul.hi.u64 	%rd219, %rd218, 35218761211925;
	shr.u64 	%rd220, %rd219, 4;
	mul.lo.s64 	%rd221, %rd220, 8380417;
	sub.s64 	%rd222, %rd218, %rd221;
	mul.lo.s64 	%rd223, %rd217, %rd217;
	mul.hi.u64 	%rd224, %rd223, 35218761211925;
	shr.u64 	%rd225, %rd224, 4;
	mul.lo.s64 	%rd226, %rd225, 8380417;
	sub.s64 	%rd227, %rd223, %rd226;
	mul.lo.s64 	%rd228, %rd222, %rd227;
	mul.hi.u64 	%rd229, %rd228, 35218761211925;
	shr.u64 	%rd230, %rd229, 4;
	mul.lo.s64 	%rd231, %rd230, 8380417;
	sub.s64 	%rd232, %rd228, %rd231;
	mul.lo.s64 	%rd233, %rd227, %rd227;
	mul.hi.u64 	%rd234, %rd233, 35218761211925;
	shr.u64 	%rd235, %rd234, 4;
	mul.lo.s64 	%rd236, %rd235, 8380417;
	sub.s64 	%rd237, %rd233, %rd236;
	mul.lo.s64 	%rd238, %rd232, %rd237;
	mul.hi.u64 	%rd239, %rd238, 35218761211925;
	shr.u64 	%rd240, %rd239, 4;
	mul.lo.s64 	%rd241, %rd240, 8380417;
	sub.s64 	%rd242, %rd238, %rd241;
	add.s64 	%rd243, %rd2, %rd22;
	st.global.u32 	[%rd243], %rd242;
	add.s32 	%r31, %r31, 1;
	setp.ne.s32 	%p6, %r31, 256;
	@%p6 bra 	$L__BB8_2;
$L__BB8_8:
	ret;

}


// ===== COMPILED SASS (sm_100) =====

	.target	sm_100

	.elftype	@"ET_EXEC"


//--------------------- .note.nv.tkinfo           --------------------------
	.section	.note.nv.tkinfo,"",@"SHT_NOTE"
	.sectionflags	@"SHF_NOTE_NV_TKINFO"
	.tkinfo
        /*0018*/ 	.word	0x00000002
        /*0030*/ 	.string	""
        /*0030*/ 	.string	"ptxas"
        /*0030*/ 	.string	"Cuda compilation tools, release 13.0, V13.0.88"
        /*0030*/ 	.string	"Build cuda_13.0.r13.0/compiler.36424714_0"
        /*0030*/ 	.string	"-arch sm_100 -m 64 "



//--------------------- .note.nv.cuinfo           --------------------------
	.section	.note.nv.cuinfo,"",@"SHT_NOTE"
	.sectionflags	@"SHF_NOTE_NV_CUINFO"
        /*0018*/ 	.short	0x0002
        /*001a*/ 	.short	0x0064
        /*001c*/ 	.short	0x0082
	.zero		2


//--------------------- .nv.info                  --------------------------
	.section	.nv.info,"",@"SHT_CUDA_INFO"
	.align	4


	//----- nvinfo : EIATTR_REGCOUNT
	.align		4
        /*0000*/ 	.byte	0x04, 0x2f
        /*0002*/ 	.short	(.L_5 - .L_4)
	.align		4
.L_4:
        /*0004*/ 	.word	index@(_ZN3lux4cuda7lattice28dilithium_ntt_forward_kernelEPij)
        /*0008*/ 	.word	0x00000010


	//----- nvinfo : EIATTR_FRAME_SIZE
	.align		4
.L_5:
        /*000c*/ 	.byte	0x04, 0x11
        /*000e*/ 	.short	(.L_7 - .L_6)
	.align		4
.L_6:
        /*0010*/ 	.word	index@(_ZN3lux4cuda7lattice28dilithium_ntt_forward_kernelEPij)
        /*0014*/ 	.word	0x00000000


	//----- nvinfo : EIATTR_REGCOUNT
	.align		4
.L_7:
        /*0018*/ 	.byte	0x04, 0x2f
        /*001a*/ 	.short	(.L_9 - .L_8)
	.align		4
.L_8:
        /*001c*/ 	.word	index@(_ZN3lux4cuda7lattice28dilithium_ntt_inverse_kernelEPij)
        /*0020*/ 	.word	0x00000010


	//----- nvinfo : EIATTR_FRAME_SIZE
	.align		4
.L_9:
        /*0024*/ 	.byte	0x04, 0x11
        /*0026*/ 	.short	(.L_11 - .L_10)
	.align		4
.L_10:
        /*0028*/ 	.word	index@(_ZN3lux4cuda7lattice28dilithium_ntt_inverse_kernelEPij)
        /*002c*/ 	.word	0x00000000


	//----- nvinfo : EIATTR_REGCOUNT
	.align		4
.L_11:
        /*0030*/ 	.byte	0x04, 0x2f
        /*0032*/ 	.short	(.L_13 - .L_12)
	.align		4
.L_12:
        /*0034*/ 	.word	index@(_ZN3lux4cuda7lattice24kyber_ntt_forward_kernelEPsj)
        /*0038*/ 	.word	0x0000000f


	//----- nvinfo : EIATTR_FRAME_SIZE
	.align		4
.L_13:
        /*003c*/ 	.byte	0x04, 0x11
        /*003e*/ 	.short	(.L_15 - .L_14)
	.align		4
.L_14:
        /*0040*/ 	.word	index@(_ZN3lux4cuda7lattice24kyber_ntt_forward_kernelEPsj)
        /*0044*/ 	.word	0x00000000


	//----- nvinfo : EIATTR_REGCOUNT
	.align		4
.L_15:
        /*0048*/ 	.byte	0x04, 0x2f
        /*004a*/ 	.short	(.L_17 - .L_16)
	.align		4
.L_16:
        /*004c*/ 	.word	index@(_ZN3lux4cuda7lattice24kyber_ntt_inverse_kernelEPsj)
        /*0050*/ 	.word	0x0000000e


	//----- nvinfo : EIATTR_FRAME_SIZE
	.align		4
.L_17:
        /*0054*/ 	.byte	0x04, 0x11
        /*0056*/ 	.short	(.L_19 - .L_18)
	.align		4
.L_18:
        /*0058*/ 	.word	index@(_ZN3lux4cuda7lattice24kyber_ntt_inverse_kernelEPsj)
        /*005c*/ 	.word	0x00000000


	//----- nvinfo : EIATTR_REGCOUNT
	.align		4
.L_19:
        /*0060*/ 	.byte	0x04, 0x2f
        /*0062*/ 	.short	(.L_21 - .L_20)
	.align		4
.L_20:
        /*0064*/ 	.word	index@(_ZN3lux4cuda7lattice30dilithium_pointwise_mul_kernelEPKiS3_Pijj)
        /*0068*/ 	.word	0x00000010


	//----- nvinfo : EIATTR_FRAME_SIZE
	.align		4
.L_21:
        /*006c*/ 	.byte	0x04, 0x11
        /*006e*/ 	.short	(.L_23 - .L_22)
	.align		4
.L_22:
        /*0070*/ 	.word	index@(_ZN3lux4cuda7lattice30dilithium_pointwise_mul_kernelEPKiS3_Pijj)
        /*0074*/ 	.word	0x00000000


	//----- nvinfo : EIATTR_REGCOUNT
	.align		4
.L_23:
        /*0078*/ 	.byte	0x04, 0x2f
        /*007a*/ 	.short	(.L_25 - .L_24)
	.align		4
.L_24:
        /*007c*/ 	.word	index@(_ZN3lux4cuda7lattice20kyber_basemul_kernelEPKsS3_Psj)
        /*0080*/ 	.word	0x00000010


	//----- nvinfo : EIATTR_FRAME_SIZE
	.align		4
.L_25:
        /*0084*/ 	.byte	0x04, 0x11
        /*0086*/ 	.short	(.L_27 - .L_26)
	.align		4
.L_26:
        /*0088*/ 	.word	index@(_ZN3lux4cuda7lattice20kyber_basemul_kernelEPKsS3_Psj)
        /*008c*/ 	.word	0x00000000


	//----- nvinfo : EIATTR_REGCOUNT
	.align		4
.L_27:
        /*0090*/ 	.byte	0x04, 0x2f
        /*0092*/ 	.short	(.L_29 - .L_28)
	.align		4
.L_28:
        /*0094*/ 	.word	index@(_ZN3lux4cuda7lattice15poly_add_kernelEPKiS3_Pijjj)
        /*0098*/ 	.word	0x00000010


	//----- nvinfo : EIATTR_FRAME_SIZE
	.align		4
.L_29:
        /*009c*/ 	.byte	0x04, 0x11
        /*009e*/ 	.short	(.L_31 - .L_30)
	.align		4
.L_30:
        /*00a0*/ 	.word	index@(_ZN3lux4cuda7lattice15poly_add_kernelEPKiS3_Pijjj)
        /*00a4*/ 	.word	0x00000000


	//----- nvinfo : EIATTR_REGCOUNT
	.align		4
.L_31:
        /*00a8*/ 	.byte	0x04, 0x2f
        /*00aa*/ 	.short	(.L_33 - .L_32)
	.align		4
.L_32:
        /*00ac*/ 	.word	index@(_ZN3lux4cuda7lattice15poly_sub_kernelEPKiS3_Pijjj)
        /*00b0*/ 	.word	0x0000000e


	//----- nvinfo : EIATTR_FRAME_SIZE
	.align		4
.L_33:
        /*00b4*/ 	.byte	0x04, 0x11
        /*00b6*/ 	.short	(.L_35 - .L_34)
	.align		4
.L_34:
        /*00b8*/ 	.word	index@(_ZN3lux4cuda7lattice15poly_sub_kernelEPKiS3_Pijjj)
        /*00bc*/ 	.word	0x00000000


	//----- nvinfo : EIATTR_REGCOUNT
	.align		4
.L_35:
        /*00c0*/ 	.byte	0x04, 0x2f
        /*00c2*/ 	.short	(.L_37 - .L_36)
	.align		4
.L_36:
        /*00c4*/ 	.word	index@(_ZN3lux4cuda7lattice31generate_dilithium_zetas_kernelEPjS2_)
        /*00c8*/ 	.word	0x00000018


	//----- nvinfo : EIATTR_FRAME_SIZE
	.align		4
.L_37:
        /*00cc*/ 	.byte	0x04, 0x11
        /*00ce*/ 	.short	(.L_39 - .L_38)
	.align		4
.L_38:
        /*00d0*/ 	.word	index@(_ZN3lux4cuda7lattice31generate_dilithium_zetas_kernelEPjS2_)
        /*00d4*/ 	.word	0x00000000


	//----- nvinfo : EIATTR_MIN_STACK_SIZE
	.align		4
.L_39:
        /*00d8*/ 	.byte	0x04, 0x12
        /*00da*/ 	.short	(.L_41 - .L_40)
	.align		4
.L_40:
        /*00dc*/ 	.word	index@(_ZN3lux4cuda7lattice31generate_dilithium_zetas_kernelEPjS2_)
        /*00e0*/ 	.word	0x00000000


	//----- nvinfo : EIATTR_MIN_STACK_SIZE
	.align		4
.L_41:
        /*00e4*/ 	.byte	0x04, 0x12
        /*00e6*/ 	.short	(.L_43 - .L_42)
	.align		4
.L_42:
        /*00e8*/ 	.word	index@(_ZN3lux4cuda7lattice15poly_sub_kernelEPKiS3_Pijjj)
        /*00ec*/ 	.word	0x00000000


	//----- nvinfo : EIATTR_MIN_STACK_SIZE
	.align		4
.L_43:
        /*00f0*/ 	.byte	0x04, 0x12
        /*00f2*/ 	.short	(.L_45 - .L_44)
	.align		4
.L_44:
        /*00f4*/ 	.word	index@(_ZN3lux4cuda7lattice15poly_add_kernelEPKiS3_Pijjj)
        /*00f8*/ 	.word	0x00000000


	//----- nvinfo : EIATTR_MIN_STACK_SIZE
	.align		4
.L_45:
        /*00fc*/ 	.byte	0x04, 0x12
        /*00fe*/ 	.short	(.L_47 - .L_46)
	.align		4
.L_46:
        /*0100*/ 	.word	index@(_ZN3lux4cuda7lattice20kyber_basemul_kernelEPKsS3_Psj)
        /*0104*/ 	.word	0x00000000


	//----- nvinfo : EIATTR_MIN_STACK_SIZE
	.align		4
.L_47:
        /*0108*/ 	.byte	0x04, 0x12
        /*010a*/ 	.short	(.L_49 - .L_48)
	.align		4
.L_48:
        /*010c*/ 	.word	index@(_ZN3lux4cuda7lattice30dilithium_pointwise_mul_kernelEPKiS3_Pijj)
        /*0110*/ 	.word	0x00000000


	//----- nvinfo : EIATTR_MIN_STACK_SIZE
	.align		4
.L_49:
        /*0114*/ 	.byte	0x04, 0x12
        /*0116*/ 	.short	(.L_51 - .L_50)
	.align		4
.L_50:
        /*0118*/ 	.word	index@(_ZN3lux4cuda7lattice24kyber_ntt_inverse_kernelEPsj)
        /*011c*/ 	.word	0x00000000


	//----- nvinfo : EIATTR_MIN_STACK_SIZE
	.align		4
.L_51:
        /*0120*/ 	.byte	0x04, 0x12
        /*0122*/ 	.short	(.L_53 - .L_52)
	.align		4
.L_52:
        /*0124*/ 	.word	index@(_ZN3lux4cuda7lattice24kyber_ntt_forward_kernelEPsj)
        /*0128*/ 	.word	0x00000000


	//----- nvinfo : EIATTR_MIN_STACK_SIZE
	.align		4
.L_53:
        /*012c*/ 	.byte	0x04, 0x12
        /*012e*/ 	.short	(.L_55 - .L_54)
	.align		4
.L_54:
        /*0130*/ 	.word	index@(_ZN3lux4cuda7lattice28dilithium_ntt_inverse_kernelEPij)
        /*0134*/ 	.word	0x00000000


	//----- nvinfo : EIATTR_MIN_STACK_SIZE
	.align		4
.L_55:
        /*0138*/ 	.byte	0x04, 0x12
        /*013a*/ 	.short	(.L_57 - .L_56)
	.align		4
.L_56:
        /*013c*/ 	.word	index@(_ZN3lux4cuda7lattice28dilithium_ntt_forward_kernelEPij)
        /*0140*/ 	.word	0x00000000
.L_57:


//--------------------- .nv.compat                --------------------------
	.section	.nv.compat,"",@"SHT_CUDA_COMPAT_INFO"
	.align	4
        /*0000*/ 	.byte	0x02, 0x09, 0x00, 0x00, 0x02, 0x02, 0x01, 0x00, 0x02, 0x05, 0x05, 0x00, 0x03, 0x07, 0x01, 0x01
        /*0010*/ 	.byte	0x02, 0x03, 0x00, 0x00, 0x02, 0x06, 0x01, 0x00, 0x04, 0x0b, 0x08, 0x00, 0x09, 0x00, 0x00, 0x00
        /*0020*/ 	.byte	0x00, 0x00, 0x00, 0x00


//--------------------- .nv.info._ZN3lux4cuda7lattice31generate_dilithium_zetas_kernelEPjS2_ --------------------------
	.section	.nv.info._ZN3lux4cuda7lattice31generate_dilithium_zetas_kernelEPjS2_,"",@"SHT_CUDA_INFO"
	.sectionflags	@""
	.align	4


	//----- nvinfo : EIATTR_CUDA_API_VERSION
	.align		4
        /*0000*/ 	.byte	0x04, 0x37
        /*0002*/ 	.short	(.L_59 - .L_58)
.L_58:
        /*0004*/ 	.word	0x00000082


	//----- nvinfo : EIATTR_KPARAM_INFO
	.align		4
.L_59:
        /*0008*/ 	.byte	0x04, 0x17
        /*000a*/ 	.short	(.L_61 - .L_60)
.L_60:
        /*000c*/ 	.word	0x00000000
        /*0010*/ 	.short	0x0001
        /*0012*/ 	.short	0x0008
        /*0014*/ 	.byte	0x00, 0xf5, 0x21, 0x00


	//----- nvinfo : EIATTR_KPARAM_INFO
	.align		4
.L_61:
        /*0018*/ 	.byte	0x04, 0x17
        /*001a*/ 	.short	(.L_63 - .L_62)
.L_62:
        /*001c*/ 	.word	0x00000000
        /*0020*/ 	.short	0x0000
        /*0022*/ 	.short	0x0000
        /*0024*/ 	.byte	0x00, 0xf5, 0x21, 0x00


	//----- nvinfo : EIATTR_SPARSE_MMA_MASK
	.align		4
.L_63:
        /*0028*/ 	.byte	0x03, 0x50
        /*002a*/ 	.short	0x0000


	//----- nvinfo : EIATTR_MAXREG_COUNT
	.align		4
        /*002c*/ 	.byte	0x03, 0x1b
        /*002e*/ 	.short	0x00ff


	//----- nvinfo : EIATTR_MERCURY_ISA_VERSION
	.align		4
        /*0030*/ 	.byte	0x03, 0x5f
        /*0032*/ 	.short	0x0101


	//----- nvinfo : EIATTR_VRC_CTA_INIT_COUNT
	.align		4
        /*0034*/ 	.byte	0x02, 0x4a
	.zero		1
	.zero		1


	//----- nvinfo : EIATTR_EXIT_INSTR_OFFSETS
	.align		4
        /*0038*/ 	.byte	0x04, 0x1c
        /*003a*/ 	.short	(.L_65 - .L_64)


	//   ....[0]....
.L_64:
        /*003c*/ 	.word	0x00000030


	//   ....[1]....
        /*0040*/ 	.word	0x00003120


	//----- nvinfo : EIATTR_CBANK_PARAM_SIZE
	.align		4
.L_65:
        /*0044*/ 	.byte	0x03, 0x19
        /*0046*/ 	.short	0x0010


	//----- nvinfo : EIATTR_PARAM_CBANK
	.align		4
        /*0048*/ 	.byte	0x04, 0x0a
        /*004a*/ 	.short	(.L_67 - .L_66)
	.align		4
.L_66:
        /*004c*/ 	.word	index@(.nv.constant0._ZN3lux4cuda7lattice31generate_dilithium_zetas_kernelEPjS2_)
        /*0050*/ 	.short	0x0380
        /*0052*/ 	.short	0x0010


	//----- nvinfo : EIATTR_SW_WAR
	.align		4
.L_67:
        /*0054*/ 	.byte	0x04, 0x36
        /*0056*/ 	.short	(.L_69 - .L_68)
.L_68:
        /*0058*/ 	.word	0x00000008
.L_69:


//--------------------- .nv.info._ZN3lux4cuda7lattice15poly_sub_kernelEPKiS3_Pijjj --------------------------
	.section	.nv.info._ZN3lux4cuda7lattice15poly_sub_kernelEPKiS3_Pijjj,"",@"SHT_CUDA_INFO"
	.sectionflags	@""
	.align	4


	//----- nvinfo : EIATTR_CUDA_API_VERSION
	.align		4
        /*0000*/ 	.byte	0x04, 0x37
        /*0002*/ 	.short	(.L_71 - .L_70)
.L_70:
        /*0004*/ 	.word	0x00000082


	//----- nvinfo : EIATTR_KPARAM_INFO
	.align		4
.L_71:
        /*0008*/ 	.byte	0x04, 0x17
        /*000a*/ 	.short	(.L_73 - .L_72)
.L_72:
        /*000c*/ 	.word	0x00000000
        /*0010*/ 	.short	0x0005
        /*0012*/ 	.short	0x0020
        /*0014*/ 	.byte	0x00, 0xf0, 0x11, 0x00


	//----- nvinfo : EIATTR_KPARAM_INFO
	.align		4
.L_73:
        /*0018*/ 	.byte	0x04, 0x17
        /*001a*/ 	.short	(.L_75 - .L_74)
.L_74:
        /*001c*/ 	.word	0x00000000
        /*0020*/ 	.short	0x0004
        /*0022*/ 	.short	0x001c
        /*0024*/ 	.byte	0x00, 0xf0, 0x11, 0x00


	//----- nvinfo : EIATTR_KPARAM_INFO
	.align		4
.L_75:
        /*0028*/ 	.byte	0x04, 0x17
        /*002a*/ 	.short	(.L_77 - .L_76)
.L_76:
        /*002c*/ 	.word	0x00000000
        /*0030*/ 	.short	0x0003
        /*0032*/ 	.short	0x0018
        /*0034*/ 	.byte	0x00, 0xf0, 0x11, 0x00


	//----- nvinfo : EIATTR_KPARAM_INFO
	.align		4
.L_77:
        /*0038*/ 	.byte	0x04, 0x17
        /*003a*/ 	.short	(.L_79 - .L_78)
.L_78:
        /*003c*/ 	.word	0x00000000
        /*0040*/ 	.short	0x0002
        /*0042*/ 	.short	0x0010
        /*0044*/ 	.byte	0x00, 0xf5, 0x21, 0x00


	//----- nvinfo : EIATTR_KPARAM_INFO
	.align		4
.L_79:
        /*0048*/ 	.byte	0x04, 0x17
        /*004a*/ 	.short	(.L_81 - .L_80)
.L_80:
        /*004c*/ 	.word	0x00000000
        /*0050*/ 	.short	0x0001
        /*0052*/ 	.short	0x0008
        /*0054*/ 	.byte	0x00, 0xf5, 0x21, 0x00


	//----- nvinfo : EIATTR_KPARAM_INFO
	.align		4
.L_81:
        /*0058*/ 	.byte	0x04, 0x17
        /*005a*/ 	.short	(.L_83 - .L_82)
.L_82:
        /*005c*/ 	.word	0x00000000
        /*0060*/ 	.short	0x0000
        /*0062*/ 	.short	0x0000
        /*0064*/ 	.byte	0x00, 0xf5, 0x21, 0x00


	//----- nvinfo : EIATTR_SPARSE_MMA_MASK
	.align		4
.L_83:
        /*0068*/ 	.byte	0x03, 0x50
        /*006a*/ 	.short	0x0000


	//----- nvinfo : EIATTR_MAXREG_COUNT
	.align		4
        /*006c*/ 	.byte	0x03, 0x1b
        /*006e*/ 	.short	0x00ff


	//----- nvinfo : EIATTR_MERCURY_ISA_VERSION
	.align		4
        /*0070*/ 	.byte	0x03, 0x5f
        /*0072*/ 	.short	0x0101


	//----- nvinfo : EIATTR_VRC_CTA_INIT_COUNT
	.align		4
        /*0074*/ 	.byte	0x02, 0x4a
	.zero		1
	.zero		1


	//----- nvinfo : EIATTR_EXIT_INSTR_OFFSETS
	.align		4
        /*0078*/ 	.byte	0x04, 0x1c
        /*007a*/ 	.short	(.L_85 - .L_84)


	//   ....[0]....
.L_84:
        /*007c*/ 	.word	0x00000080


	//   ....[1]....
        /*0080*/ 	.word	0x00000180


	//----- nvinfo : EIATTR_CBANK_PARAM_SIZE
	.align		4
.L_85:
        /*0084*/ 	.byte	0x03, 0x19
        /*0086*/ 	.short	0x0024


	//----- nvinfo : EIATTR_PARAM_CBANK
	.align		4
        /*0088*/ 	.byte	0x04, 0x0a
        /*008a*/ 	.short	(.L_87 - .L_86)
	.align		4
.L_86:
        /*008c*/ 	.word	index@(.nv.constant0._ZN3lux4cuda7lattice15poly_sub_kernelEPKiS3_Pijjj)
        /*0090*/ 	.short	0x0380
        /*0092*/ 	.short	0x0024


	//----- nvinfo : EIATTR_SW_WAR
	.align		4
.L_87:
        /*0094*/ 	.byte	0x04, 0x36
        /*0096*/ 	.short	(.L_89 - .L_88)
.L_88:
        /*0098*/ 	.word	0x00000008
.L_89:


//--------------------- .nv.info._ZN3lux4cuda7lattice15poly_add_kernelEPKiS3_Pijjj --------------------------
	.section	.nv.info._ZN3lux4cuda7lattice15poly_add_kernelEPKiS3_Pijjj,"",@"SHT_CUDA_INFO"
	.sectionflags	@""
	.align	4


	//----- nvinfo : EIATTR_CUDA_API_VERSION
	.align		4
        /*0000*/ 	.byte	0x04, 0x37
        /*0002*/ 	.short	(.L_91 - .L_90)
.L_90:
        /*0004*/ 	.word	0x00000082


	//----- nvinfo : EIATTR_KPARAM_INFO
	.align		4
.L_91:
        /*0008*/ 	.byte	0x04, 0x17
        /*000a*/ 	.short	(.L_93 - .L_92)
.L_92:
        /*000c*/ 	.word	0x00000000
        /*0010*/ 	.short	0x0005
        /*0012*/ 	.short	0x0020
        /*0014*/ 	.byte	0x00, 0xf0, 0x11, 0x00


	//----- nvinfo : EIATTR_KPARAM_INFO
	.align		4
.L_93:
        /*0018*/ 	.byte	0x04, 0x17
        /*001a*/ 	.short	(.L_95 - .L_94)
.L_94:
        /*001c*/ 	.word	0x00000000
        /*0020*/ 	.short	0x0004
        /*0022*/ 	.short	0x001c
        /*0024*/ 	.byte	0x00, 0xf0, 0x11, 0x00


	//----- nvinfo : EIATTR_KPARAM_INFO
	.align		4
.L_95:
        /*0028*/ 	.byte	0x04, 0x17
        /*002a*/ 	.short	(.L_97 - .L_96)
.L_96:
        /*002c*/ 	.word	0x00000000
        /*0030*/ 	.short	0x0003
        /*0032*/ 	.short	0x0018
        /*0034*/ 	.byte	0x00, 0xf0, 0x11, 0x00


	//----- nvinfo : EIATTR_KPARAM_INFO
	.align		4
.L_97:
        /*0038*/ 	.byte	0x04, 0x17
        /*003a*/ 	.short	(.L_99 - .L_98)
.L_98:
        /*003c*/ 	.word	0x00000000
        /*0040*/ 	.short	0x0002
        /*0042*/ 	.short	0x0010
        /*0044*/ 	.byte	0x00, 0xf5, 0x21, 0x00


	//----- nvinfo : EIATTR_KPARAM_INFO
	.align		4
.L_99:
        /*0048*/ 	.byte	0x04, 0x17
        /*004a*/ 	.short	(.L_101 - .L_100)
.L_100:
        /*004c*/ 	.word	0x00000000
        /*0050*/ 	.short	0x0001
        /*0052*/ 	.short	0x0008
        /*0054*/ 	.byte	0x00, 0xf5, 0x21, 0x00


	//----- nvinfo : EIATTR_KPARAM_INFO
	.align		4
.L_101:
        /*0058*/ 	.byte	0x04, 0x17
        /*005a*/ 	.short	(.L_103 - .L_102)
.L_102:
        /*005c*/ 	.word	0x00000000
        /*0060*/ 	.short	0x0000
        /*0062*/ 	.short	0x0000
        /*0064*/ 	.byte	0x00, 0xf5, 0x21, 0x00


	//----- nvinfo : EIATTR_SPARSE_MMA_MASK
	.align		4
.L_103:
        /*0068*/ 	.byte	0x03, 0x50
        /*006a*/ 	.short	0x0000


	//----- nvinfo : EIATTR_MAXREG_COUNT
	.align		4
        /*006c*/ 	.byte	0x03, 0x1b
        /*006e*/ 	.short	0x00ff


	//----- nvinfo : EIATTR_MERCURY_ISA_VERSION
	.align		4
        /*0070*/ 	.byte	0x03, 0x5f
        /*0072*/ 	.short	0x0101


	//----- nvinfo : EIATTR_VRC_CTA_INIT_COUNT
	.align		4
        /*0074*/ 	.byte	0x02, 0x4a
	.zero		1
	.zero		1


	//----- nvinfo : EIATTR_EXIT_INSTR_OFFSETS
	.align		4
        /*0078*/ 	.byte	0x04, 0x1c
        /*007a*/ 	.short	(.L_105 - .L_104)


	//   ....[0]....
.L_104:
        /*007c*/ 	.word	0x00000080


	//   ....[1]....
        /*0080*/ 	.word	0x000001b0


	//----- nvinfo : EIATTR_CBANK_PARAM_SIZE
	.align		4
.L_105:
        /*0084*/ 	.byte	0x03, 0x19
        /*0086*/ 	.short	0x0024


	//----- nvinfo : EIATTR_PARAM_CBANK
	.align		4
        /*0088*/ 	.byte	0x04, 0x0a
        /*008a*/ 	.short	(.L_107 - .L_106)
	.align		4
.L_106:
        /*008c*/ 	.word	index@(.nv.constant0._ZN3lux4cuda7lattice15poly_add_kernelEPKiS3_Pijjj)
        /*0090*/ 	.short	0x0380
        /*0092*/ 	.short	0x0024


	//----- nvinfo : EIATTR_SW_WAR
	.align		4
.L_107:
        /*0094*/ 	.byte	0x04, 0x36
        /*0096*/ 	.short	(.L_109 - .L_108)
.L_108:
        /*0098*/ 	.word	0x00000008
.L_109:


//--------------------- .nv.info._ZN3lux4cuda7lattice20kyber_basemul_kernelEPKsS3_Psj --------------------------
	.section	.nv.info._ZN3lux4cuda7lattice20kyber_basemul_kernelEPKsS3_Psj,"",@"SHT_CUDA_INFO"
	.sectionflags	@""
	.align	4


	//----- nvinfo : EIATTR_CUDA_API_VERSION
	.align		4
        /*0000*/ 	.byte	0x04, 0x37
        /*0002*/ 	.short	(.L_111 - .L_110)
.L_110:
        /*0004*/ 	.word	0x00000082


	//----- nvinfo : EIATTR_KPARAM_INFO
	.align		4
.L_111:
        /*0008*/ 	.byte	0x04, 0x17
        /*000a*/ 	.short	(.L_113 - .L_112)
.L_112:
        /*000c*/ 	.word	0x00000000
        /*0010*/ 	.short	0x0003
        /*0012*/ 	.short	0x0018
        /*0014*/ 	.byte	0x00, 0xf0, 0x11, 0x00


	//----- nvinfo : EIATTR_KPARAM_INFO
	.align		4
.L_113:
        /*0018*/ 	.byte	0x04, 0x17
        /*001a*/ 	.short	(.L_115 - .L_114)
.L_114:
        /*001c*/ 	.word	0x00000000
        /*0020*/ 	.short	0x0002
        /*0022*/ 	.short	0x0010
        /*0024*/ 	.byte	0x00, 0xf5, 0x21, 0x00


	//----- nvinfo : EIATTR_KPARAM_INFO
	.align		4
.L_115:
        /*0028*/ 	.byte	0x04, 0x17
        /*002a*/ 	.short	(.L_117 - .L_116)
.L_116:
        /*002c*/ 	.word	0x00000000
        /*0030*/ 	.short	0x0001
        /*0032*/ 	.short	0x0008
        /*0034*/ 	.byte	0x00, 0xf5, 0x21, 0x00


	//----- nvinfo : EIATTR_KPARAM_INFO
	.align		4
.L_117:
        /*0038*/ 	.byte	0x04, 0x17
        /*003a*/ 	.short	(.L_119 - .L_118)
.L_118:
        /*003c*/ 	.word	0x00000000
        /*0040*/ 	.short	0x0000
        /*0042*/ 	.short	0x0000
        /*0044*/ 	.byte	0x00, 0xf5, 0x21, 0x00


	//----- nvinfo : EIATTR_SPARSE_MMA_MASK
	.align		4
.L_119:
        /*0048*/ 	.byte	0x03, 0x50
        /*004a*/ 	.short	0x0000


	//----- nvinfo : EIATTR_MAXREG_COUNT
	.align		4
        /*004c*/ 	.byte	0x03, 0x1b
        /*004e*/ 	.short	0x00ff


	//----- nvinfo : EIATTR_MERCURY_ISA_VERSION
	.align		4
        /*0050*/ 	.byte	0x03, 0x5f
        /*0052*/ 	.short	0x0101


	//----- nvinfo : EIATTR_VRC_CTA_INIT_COUNT
	.align		4
        /*0054*/ 	.byte	0x02, 0x4a
	.zero		1
	.zero		1


	//----- nvinfo : EIATTR_EXIT_INSTR_OFFSETS
	.align		4
        /*0058*/ 	.byte	0x04, 0x1c
        /*005a*/ 	.short	(.L_121 - .L_120)


	//   ....[0]....
.L_120:
        /*005c*/ 	.word	0x00000080


	//   ....[1]....
        /*0060*/ 	.word	0x00000330


	//----- nvinfo : EIATTR_CBANK_PARAM_SIZE
	.align		4
.L_121:
        /*0064*/ 	.byte	0x03, 0x19
        /*0066*/ 	.short	0x001c


	//----- nvinfo : EIATTR_PARAM_CBANK
	.align		4
        /*0068*/ 	.byte	0x04, 0x0a
        /*006a*/ 	.short	(.L_123 - .L_122)
	.align		4
.L_122:
        /*006c*/ 	.word	index@(.nv.constant0._ZN3lux4cuda7lattice20kyber_basemul_kernelEPKsS3_Psj)
        /*0070*/ 	.short	0x0380
        /*0072*/ 	.short	0x001c


	//----- nvinfo : EIATTR_SW_WAR
	.align		4
.L_123:
        /*0074*/ 	.byte	0x04, 0x36
        /*0076*/ 	.short	(.L_125 - .L_124)
.L_124:
        /*0078*/ 	.word	0x00000008
.L_125:


//--------------------- .nv.info._ZN3lux4cuda7lattice30dilithium_pointwise_mul_kernelEPKiS3_Pijj --------------------------
	.section	.nv.info._ZN3lux4cuda7lattice30dilithium_pointwise_mul_kernelEPKiS3_Pijj,"",@"SHT_CUDA_INFO"
	.sectionflags	@""
	.align	4


	//----- nvinfo : EIATTR_CUDA_API_VERSION
	.align		4
        /*0000*/ 	.byte	0x04, 0x37
        /*0002*/ 	.short	(.L_127 - .L_126)
.L_126:
        /*0004*/ 	.word	0x00000082


	//----- nvinfo : EIATTR_KPARAM_INFO
	.align		4
.L_127:
        /*0008*/ 	.byte	0x04, 0x17
        /*000a*/ 	.short	(.L_129 - .L_128)
.L_128:
        /*000c*/ 	.word	0x00000000
        /*0010*/ 	.short	0x0004
        /*0012*/ 	.short	0x001c
        /*0014*/ 	.byte	0x00, 0xf0, 0x11, 0x00


	//----- nvinfo : EIATTR_KPARAM_INFO
	.align		4
.L_129:
        /*0018*/ 	.byte	0x04, 0x17
        /*001a*/ 	.short	(.L_131 - .L_130)
.L_130:
        /*001c*/ 	.word	0x00000000
        /*0020*/ 	.short	0x0003
        /*0022*/ 	.short	0x0018
        /*0024*/ 	.byte	0x00, 0xf0, 0x11, 0x00


	//----- nvinfo : EIATTR_KPARAM_INFO
	.align		4
.L_131:
        /*0028*/ 	.byte	0x04, 0x17
        /*002a*/ 	.short	(.L_133 - .L_132)
.L_132:
        /*002c*/ 	.word	0x00000000
        /*0030*/ 	.short	0x0002
        /*0032*/ 	.short	0x0010
        /*0034*/ 	.byte	0x00, 0xf5, 0x21, 0x00


	//----- nvinfo : EIATTR_KPARAM_INFO
	.align		4
.L_133:
        /*0038*/ 	.byte	0x04, 0x17
        /*003a*/ 	.short	(.L_135 - .L_134)
.L_134:
        /*003c*/ 	.word	0x00000000
        /*0040*/ 	.short	0x0001
        /*0042*/ 	.short	0x0008
        /*0044*/ 	.byte	0x00, 0xf5, 0x21, 0x00


	//----- nvinfo : EIATTR_KPARAM_INFO
	.align		4
.L_135:
        /*0048*/ 	.byte	0x04, 0x17
        /*004a*/ 	.short	(.L_137 - .L_136)
.L_136:
        /*004c*/ 	.word	0x00000000
        /*0050*/ 	.short	0x0000
        /*0052*/ 	.short	0x0000
        /*0054*/ 	.byte	0x00, 0xf5, 0x21, 0x00


	//----- nvinfo : EIATTR_SPARSE_MMA_MASK
	.align		4
.L_137:
        /*0058*/ 	.byte	0x03, 0x50
        /*005a*/ 	.short	0x0000


	//----- nvinfo : EIATTR_MAXREG_COUNT
	.align		4
        /*005c*/ 	.byte	0x03, 0x1b
        /*005e*/ 	.short	0x00ff


	//----- nvinfo : EIATTR_MERCURY_ISA_VERSION
	.align		4
        /*0060*/ 	.byte	0x03, 0x5f
        /*0062*/ 	.short	0x0101


	//----- nvinfo : EIATTR_VRC_CTA_INIT_COUNT
	.align		4
        /*0064*/ 	.byte	0x02, 0x4a
	.zero		1
	.zero		1


	//----- nvinfo : EIATTR_EXIT_INSTR_OFFSETS
	.align		4
        /*0068*/ 	.byte	0x04, 0x1c
        /*006a*/ 	.short	(.L_139 - .L_138)


	//   ....[0]....
.L_138:
        /*006c*/ 	.word	0x00000080


	//   ....[1]....
        /*0070*/ 	.word	0x00000190


	//----- nvinfo : EIATTR_CBANK_PARAM_SIZE
	.align		4
.L_139:
        /*0074*/ 	.byte	0x03, 0x19
        /*0076*/ 	.short	0x0020


	//----- nvinfo : EIATTR_PARAM_CBANK
	.align		4
        /*0078*/ 	.byte	0x04, 0x0a
        /*007a*/ 	.short	(.L_141 - .L_140)
	.align		4
.L_140:
        /*007c*/ 	.word	index@(.nv.constant0._ZN3lux4cuda7lattice30dilithium_pointwise_mul_kernelEPKiS3_Pijj)
        /*0080*/ 	.short	0x0380
        /*0082*/ 	.short	0x0020


	//----- nvinfo : EIATTR_SW_WAR
	.align		4
.L_141:
        /*0084*/ 	.byte	0x04, 0x36
        /*0086*/ 	.short	(.L_143 - .L_142)
.L_142:
        /*0088*/ 	.word	0x00000008
.L_143:


//--------------------- .nv.info._ZN3lux4cuda7lattice24kyber_ntt_inverse_kernelEPsj --------------------------
	.section	.nv.info._ZN3lux4cuda7lattice24kyber_ntt_inverse_kernelEPsj,"",@"SHT_CUDA_INFO"
	.sectionflags	@""
	.align	4


	//----- nvinfo : EIATTR_CUDA_API_VERSION
	.align		4
        /*0000*/ 	.byte	0x04, 0x37
        /*0002*/ 	.short	(.L_145 - .L_144)
.L_144:
        /*0004*/ 	.word	0x00000082


	//----- nvinfo : EIATTR_KPARAM_INFO
	.align		4
.L_145:
        /*0008*/ 	.byte	0x04, 0x17
        /*000a*/ 	.short	(.L_147 - .L_146)
.L_146:
        /*000c*/ 	.word	0x00000000
        /*0010*/ 	.short	0x0001
        /*0012*/ 	.short	0x0008
        /*0014*/ 	.byte	0x00, 0xf0, 0x11, 0x00


	//----- nvinfo : EIATTR_KPARAM_INFO
	.align		4
.L_147:
        /*0018*/ 	.byte	0x04, 0x17
        /*001a*/ 	.short	(.L_149 - .L_148)
.L_148:
        /*001c*/ 	.word	0x00000000
        /*0020*/ 	.short	0x0000
        /*0022*/ 	.short	0x0000
        /*0024*/ 	.byte	0x00, 0xf5, 0x21, 0x00


	//----- nvinfo : EIATTR_SPARSE_MMA_MASK
	.align		4
.L_149:
        /*0028*/ 	.byte	0x03, 0x50
        /*002a*/ 	.short	0x0000


	//----- nvinfo : EIATTR_MAXREG_COUNT
	.align		4
        /*002c*/ 	.byte	0x03, 0x1b
        /*002e*/ 	.short	0x00ff


	//----- nvinfo : EIATTR_NUM_BARRIERS
	.align		4
        /*0030*/ 	.byte	0x02, 0x4c
        /*0032*/ 	.byte	0x01
	.zero		1


	//----- nvinfo : EIATTR_MERCURY_ISA_VERSION
	.align		4
        /*0034*/ 	.byte	0x03, 0x5f
        /*0036*/ 	.short	0x0101


	//----- nvinfo : EIATTR_VRC_CTA_INIT_COUNT
	.align		4
        /*0038*/ 	.byte	0x02, 0x4a
	.zero		1
	.zero		1


	//----- nvinfo : EIATTR_EXIT_INSTR_OFFSETS
	.align		4
        /*003c*/ 	.byte	0x04, 0x1c
        /*003e*/ 	.short	(.L_151 - .L_150)


	//   ....[0]....
.L_150:
        /*0040*/ 	.word	0x00000040


	//   ....[1]....
        /*0044*/ 	.word	0x00000e10


	//   ....[2]....
        /*0048*/ 	.word	0x00000ed0


	//----- nvinfo : EIATTR_CRS_STACK_SIZE
	.align		4
.L_151:
        /*004c*/ 	.byte	0x04, 0x1e
        /*004e*/ 	.short	(.L_153 - .L_152)
.L_152:
        /*0050*/ 	.word	0x00000000


	//----- nvinfo : EIATTR_CBANK_PARAM_SIZE
	.align		4
.L_153:
        /*0054*/ 	.byte	0x03, 0x19
        /*0056*/ 	.short	0x000c


	//----- nvinfo : EIATTR_PARAM_CBANK
	.align		4
        /*0058*/ 	.byte	0x04, 0x0a
        /*005a*/ 	.short	(.L_155 - .L_154)
	.align		4
.L_154:
        /*005c*/ 	.word	index@(.nv.constant0._ZN3lux4cuda7lattice24kyber_ntt_inverse_kernelEPsj)
        /*0060*/ 	.short	0x0380
        /*0062*/ 	.short	0x000c


	//----- nvinfo : EIATTR_SW_WAR
	.align		4
.L_155:
        /*0064*/ 	.byte	0x04, 0x36
        /*0066*/ 	.short	(.L_157 - .L_156)
.L_156:
        /*0068*/ 	.word	0x00000008
.L_157:


//--------------------- .nv.info._ZN3lux4cuda7lattice24kyber_ntt_forward_kernelEPsj --------------------------
	.section	.nv.info._ZN3lux4cuda7lattice24kyber_ntt_forward_kernelEPsj,"",@"SHT_CUDA_INFO"
	.sectionflags	@""
	.align	4


	//----- nvinfo : EIATTR_CUDA_API_VERSION
	.align		4
        /*0000*/ 	.byte	0x04, 0x37
        /*0002*/ 	.short	(.L_159 - .L_158)
.L_158:
        /*0004*/ 	.word	0x00000082


	//----- nvinfo : EIATTR_KPARAM_INFO
	.align		4
.L_159:
        /*0008*/ 	.byte	0x04, 0x17
        /*000a*/ 	.short	(.L_161 - .L_160)
.L_160:
        /*000c*/ 	.word	0x00000000
        /*0010*/ 	.short	0x0001
        /*0012*/ 	.short	0x0008
        /*0014*/ 	.byte	0x00, 0xf0, 0x11, 0x00


	//----- nvinfo : EIATTR_KPARAM_INFO
	.align		4
.L_161:
        /*0018*/ 	.byte	0x04, 0x17
        /*001a*/ 	.short	(.L_163 - .L_162)
.L_162:
        /*001c*/ 	.word	0x00000000
        /*0020*/ 	.short	0x0000
        /*0022*/ 	.short	0x0000
        /*0024*/ 	.byte	0x00, 0xf5, 0x21, 0x00


	//----- nvinfo : EIATTR_SPARSE_MMA_MASK
	.align		4
.L_163:
        /*0028*/ 	.byte	0x03, 0x50
        /*002a*/ 	.short	0x0000


	//----- nvinfo : EIATTR_MAXREG_COUNT
	.align		4
        /*002c*/ 	.byte	0x03, 0x1b
        /*002e*/ 	.short	0x00ff


	//----- nvinfo : EIATTR_NUM_BARRIERS
	.align		4
        /*0030*/ 	.byte	0x02, 0x4c
        /*0032*/ 	.byte	0x01
	.zero		1


	//----- nvinfo : EIATTR_MERCURY_ISA_VERSION
	.align		4
        /*0034*/ 	.byte	0x03, 0x5f
        /*0036*/ 	.short	0x0101


	//----- nvinfo : EIATTR_VRC_CTA_INIT_COUNT
	.align		4
        /*0038*/ 	.byte	0x02, 0x4a
	.zero		1
	.zero		1


	//----- nvinfo : EIATTR_EXIT_INSTR_OFFSETS
	.align		4
        /*003c*/ 	.byte	0x04, 0x1c
        /*003e*/ 	.short	(.L_165 - .L_164)


	//   ....[0]....
.L_164:
        /*0040*/ 	.word	0x00000040


	//   ....[1]....
        /*0044*/ 	.word	0x00000b80


	//   ....[2]....
        /*0048*/ 	.word	0x00000c00


	//----- nvinfo : EIATTR_CRS_STACK_SIZE
	.align		4
.L_165:
        /*004c*/ 	.byte	0x04, 0x1e
        /*004e*/ 	.short	(.L_167 - .L_166)
.L_166:
        /*0050*/ 	.word	0x00000000


	//----- nvinfo : EIATTR_CBANK_PARAM_SIZE
	.align		4
.L_167:
        /*0054*/ 	.byte	0x03, 0x19
        /*0056*/ 	.short	0x000c


	//----- nvinfo : EIATTR_PARAM_CBANK
	.align		4
        /*0058*/ 	.byte	0x04, 0x0a
        /*005a*/ 	.short	(.L_169 - .L_168)
	.align		4
.L_168:
        /*005c*/ 	.word	index@(.nv.constant0._ZN3lux4cuda7lattice24kyber_ntt_forward_kernelEPsj)
        /*0060*/ 	.short	0x0380
        /*0062*/ 	.short	0x000c


	//----- nvinfo : EIATTR_SW_WAR
	.align		4
.L_169:
        /*0064*/ 	.byte	0x04, 0x36
        /*0066*/ 	.short	(.L_171 - .L_170)
.L_170:
        /*0068*/ 	.word	0x00000008
.L_171:


//--------------------- .nv.info._ZN3lux4cuda7lattice28dilithium_ntt_inverse_kernelEPij --------------------------
	.section	.nv.info._ZN3lux4cuda7lattice28dilithium_ntt_inverse_kernelEPij,"",@"SHT_CUDA_INFO"
	.sectionflags	@""
	.align	4


	//----- nvinfo : EIATTR_CUDA_API_VERSION
	.align		4
        /*0000*/ 	.byte	0x04, 0x37
        /*0002*/ 	.short	(.L_173 - .L_172)
.L_172:
        /*0004*/ 	.word	0x00000082


	//----- nvinfo : EIATTR_KPARAM_INFO
	.align		4
.L_173:
        /*0008*/ 	.byte	0x04, 0x17
        /*000a*/ 	.short	(.L_175 - .L_174)
.L_174:
        /*000c*/ 	.word	0x00000000
        /*0010*/ 	.short	0x0001
        /*0012*/ 	.short	0x0008
        /*0014*/ 	.byte	0x00, 0xf0, 0x11, 0x00


	//----- nvinfo : EIATTR_KPARAM_INFO
	.align		4
.L_175:
        /*0018*/ 	.byte	0x04, 0x17
        /*001a*/ 	.short	(.L_177 - .L_176)
.L_176:
        /*001c*/ 	.word	0x00000000
        /*0020*/ 	.short	0x0000
        /*0022*/ 	.short	0x0000
        /*0024*/ 	.byte	0x00, 0xf5, 0x21, 0x00


	//----- nvinfo : EIATTR_SPARSE_MMA_MASK
	.align		4
.L_177:
        /*0028*/ 	.byte	0x03, 0x50
        /*002a*/ 	.short	0x0000


	//----- nvinfo : EIATTR_MAXREG_COUNT
	.align		4
        /*002c*/ 	.byte	0x03, 0x1b
        /*002e*/ 	.short	0x00ff


	//----- nvinfo : EIATTR_NUM_BARRIERS
	.align		4
        /*0030*/ 	.byte	0x02, 0x4c
        /*0032*/ 	.byte	0x01
	.zero		1


	//----- nvinfo : EIATTR_MERCURY_ISA_VERSION
	.align		4
        /*0034*/ 	.byte	0x03, 0x5f
        /*0036*/ 	.short	0x0101


	//----- nvinfo : EIATTR_VRC_CTA_INIT_COUNT
	.align		4
        /*0038*/ 	.byte	0x02, 0x4a
	.zero		1
	.zero		1


	//----- nvinfo : EIATTR_EXIT_INSTR_OFFSETS
	.align		4
        /*003c*/ 	.byte	0x04, 0x1c
        /*003e*/ 	.short	(.L_179 - .L_178)


	//   ....[0]....
.L_178:
        /*0040*/ 	.word	0x00000040


	//   ....[1]....
        /*0044*/ 	.word	0x00000bc0


	//   ....[2]....
        /*0048*/ 	.word	0x00000c80


	//----- nvinfo : EIATTR_CRS_STACK_SIZE
	.align		4
.L_179:
        /*004c*/ 	.byte	0x04, 0x1e
        /*004e*/ 	.short	(.L_181 - .L_180)
.L_180:
        /*0050*/ 	.word	0x00000000


	//----- nvinfo : EIATTR_CBANK_PARAM_SIZE
	.align		4
.L_181:
        /*0054*/ 	.byte	0x03, 0x19
        /*0056*/ 	.short	0x000c


	//----- nvinfo : EIATTR_PARAM_CBANK
	.align		4
        /*0058*/ 	.byte	0x04, 0x0a
        /*005a*/ 	.short	(.L_183 - .L_182)
	.align		4
.L_182:
        /*005c*/ 	.word	index@(.nv.constant0._ZN3lux4cuda7lattice28dilithium_ntt_inverse_kernelEPij)
        /*0060*/ 	.short	0x0380
        /*0062*/ 	.short	0x000c


	//----- nvinfo : EIATTR_SW_WAR
	.align		4
.L_183:
        /*0064*/ 	.byte	0x04, 0x36
        /*0066*/ 	.short	(.L_185 - .L_184)
.L_184:
        /*0068*/ 	.word	0x00000008
.L_185:


//--------------------- .nv.info._ZN3lux4cuda7lattice28dilithium_ntt_forward_kernelEPij --------------------------
	.section	.nv.info._ZN3lux4cuda7lattice28dilithium_ntt_forward_kernelEPij,"",@"SHT_CUDA_INFO"
	.sectionflags	@""
	.align	4


	//----- nvinfo : EIATTR_CUDA_API_VERSION
	.align		4
        /*0000*/ 	.byte	0x04, 0x37
        /*0002*/ 	.short	(.L_187 - .L_186)
.L_186:
        /*0004*/ 	.word	0x00000082


	//----- nvinfo : EIATTR_KPARAM_INFO
	.align		4
.L_187:
        /*0008*/ 	.byte	0x04, 0x17
        /*000a*/ 	.short	(.L_189 - .L_188)
.L_188:
        /*000c*/ 	.word	0x00000000
        /*0010*/ 	.short	0x0001
        /*0012*/ 	.short	0x0008
        /*0014*/ 	.byte	0x00, 0xf0, 0x11, 0x00


	//----- nvinfo : EIATTR_KPARAM_INFO
	.align		4
.L_189:
        /*0018*/ 	.byte	0x04, 0x17
        /*001a*/ 	.short	(.L_191 - .L_190)
.L_190:
        /*001c*/ 	.word	0x00000000
        /*0020*/ 	.short	0x0000
        /*0022*/ 	.short	0x0000
        /*0024*/ 	.byte	0x00, 0xf5, 0x21, 0x00


	//----- nvinfo : EIATTR_SPARSE_MMA_MASK
	.align		4
.L_191:
        /*0028*/ 	.byte	0x03, 0x50
        /*002a*/ 	.short	0x0000


	//----- nvinfo : EIATTR_MAXREG_COUNT
	.align		4
        /*002c*/ 	.byte	0x03, 0x1b
        /*002e*/ 	.short	0x00ff


	//----- nvinfo : EIATTR_NUM_BARRIERS
	.align		4
        /*0030*/ 	.byte	0x02, 0x4c
        /*0032*/ 	.byte	0x01
	.zero		1


	//----- nvinfo : EIATTR_MERCURY_ISA_VERSION
	.align		4
        /*0034*/ 	.byte	0x03, 0x5f
        /*0036*/ 	.short	0x0101


	//----- nvinfo : EIATTR_VRC_CTA_INIT_COUNT
	.align		4
        /*0038*/ 	.byte	0x02, 0x4a
	.zero		1
	.zero		1


	//----- nvinfo : EIATTR_EXIT_INSTR_OFFSETS
	.align		4
        /*003c*/ 	.byte	0x04, 0x1c
        /*003e*/ 	.short	(.L_193 - .L_192)


	//   ....[0]....
.L_192:
        /*0040*/ 	.word	0x00000040


	//   ....[1]....
        /*0044*/ 	.word	0x00000bc0


	//   ....[2]....
        /*0048*/ 	.word	0x00000bf0


	//----- nvinfo : EIATTR_CRS_STACK_SIZE
	.align		4
.L_193:
        /*004c*/ 	.byte	0x04, 0x1e
        /*004e*/ 	.short	(.L_195 - .L_194)
.L_194:
        /*0050*/ 	.word	0x00000000


	//----- nvinfo : EIATTR_CBANK_PARAM_SIZE
	.align		4
.L_195:
        /*0054*/ 	.byte	0x03, 0x19
        /*0056*/ 	.short	0x000c


	//----- nvinfo : EIATTR_PARAM_CBANK
	.align		4
        /*0058*/ 	.byte	0x04, 0x0a
        /*005a*/ 	.short	(.L_197 - .L_196)
	.align		4
.L_196:
        /*005c*/ 	.word	index@(.nv.constant0._ZN3lux4cuda7lattice28dilithium_ntt_forward_kernelEPij)
        /*0060*/ 	.short	0x0380
        /*0062*/ 	.short	0x000c


	//----- nvinfo : EIATTR_SW_WAR
	.align		4
.L_197:
        /*0064*/ 	.byte	0x04, 0x36
        /*0066*/ 	.short	(.L_199 - .L_198)
.L_198:
        /*0068*/ 	.word	0x00000008
.L_199:


//--------------------- .nv.callgraph             --------------------------
	.section	.nv.callgraph,"",@"SHT_CUDA_CALLGRAPH"
	.align	4
	.sectionentsize	8
	.align		4
        /*0000*/ 	.word	0x00000000
	.align		4
        /*0004*/ 	.word	0xffffffff
	.align		4
        /*0008*/ 	.word	0x00000000
	.align		4
        /*000c*/ 	.word	0xfffffffe
	.align		4
        /*0010*/ 	.word	0x00000000
	.align		4
        /*0014*/ 	.word	0xfffffffd
	.align		4
        /*0018*/ 	.word	0x00000000
	.align		4
        /*001c*/ 	.word	0xfffffffc


//--------------------- .nv.constant3             --------------------------
	.section	.nv.constant3,"a",@progbits
	.align	4
.nv.constant3:
	.type		_ZN3lux4cuda7lattice17d_dilithium_zetasE,@object
	.size		_ZN3lux4cuda7lattice17d_dilithium_zetasE,(_ZN3lux4cuda7lattice21d_dilithium_zetas_invE - _ZN3lux4cuda7lattice17d_dilithium_zetasE)
_ZN3lux4cuda7lattice17d_dilithium_zetasE:
	.zero		1024
	.type		_ZN3lux4cuda7lattice21d_dilithium_zetas_invE,@object
	.size		_ZN3lux4cuda7lattice21d_dilithium_zetas_invE,(_ZN3lux4cuda7lattice13d_kyber_zetasE - _ZN3lux4cuda7lattice21d_dilithium_zetas_invE)
_ZN3lux4cuda7lattice21d_dilithium_zetas_invE:
	.zero		1024
	.type		_ZN3lux4cuda7lattice13d_kyber_zetasE,@object
	.size		_ZN3lux4cuda7lattice13d_kyber_zetasE,(_ZN3lux4cuda7lattice17d_kyber_zetas_invE - _ZN3lux4cuda7lattice13d_kyber_zetasE)
_ZN3lux4cuda7lattice13d_kyber_zetasE:
	.zero		512
	.type		_ZN3lux4cuda7lattice17d_kyber_zetas_invE,@object
	.size		_ZN3lux4cuda7lattice17d_kyber_zetas_invE,(.L_3 - _ZN3lux4cuda7lattice17d_kyber_zetas_invE)
_ZN3lux4cuda7lattice17d_kyber_zetas_invE:
	.zero		512
.L_3:


//--------------------- .text._ZN3lux4cuda7lattice31generate_dilithium_zetas_kernelEPjS2_ --------------------------
	.section	.text._ZN3lux4cuda7lattice31generate_dilithium_zetas_kernelEPjS2_,"ax",@progbits
	.align	128
        .global         _ZN3lux4cuda7lattice31generate_dilithium_zetas_kernelEPjS2_
        .type           _ZN3lux4cuda7lattice31generate_dilithium_zetas_kernelEPjS2_,@function
        .size           _ZN3lux4cuda7lattice31generate_dilithium_zetas_kernelEPjS2_,(.L_x_73 - _ZN3lux4cuda7lattice31generate_dilithium_zetas_kernelEPjS2_)
        .other          _ZN3lux4cuda7lattice31generate_dilithium_zetas_kernelEPjS2_,@"STO_CUDA_ENTRY STV_DEFAULT"
_ZN3lux4cuda7lattice31generate_dilithium_zetas_kernelEPjS2_:
.text._ZN3lux4cuda7lattice31generate_dilithium_zetas_kernelEPjS2_:
[----:B------:R-:W-:Y:S01]  /*0000*/  LDC R1, c[0x0][0x37c] ;  /* 0x0000df00ff017b82 */ /* 0x000fe20000000800 */
[----:B------:R-:W0:Y:S02]  /*0010*/  S2R R0, SR_TID.X ;  /* 0x0000000000007919 */ /* 0x000e240000002100 */
[----:B0-----:R-:W-:-:S13]  /*0020*/  ISETP.NE.AND P0, PT, R0, RZ, PT ;  /* 0x000000ff0000720c */ /* 0x001fda0003f05270 */
[----:B------:R-:W-:Y:S05]  /*0030*/  @P0 EXIT ;  /* 0x000000000000094d */ /* 0x000fea0003800000 */
[----:B------:R-:W0:Y:S01]  /*0040*/  LDC.64 R2, c[0x0][0x380] ;  /* 0x0000e000ff027b82 */ /* 0x000e220000000a00 */
[----:B------:R-:W0:Y:S01]  /*0050*/  LDCU.64 UR4, c[0x0][0x358] ;  /* 0x00006b00ff0477ac */ /* 0x000e220008000a00 */
[----:B------:R-:W-:Y:S01]  /*0060*/  HFMA2 R0, -RZ, RZ, 0, 0 ;  /* 0x00000000ff007431 */ /* 0x000fe200000001ff */
[----:B0-----:R0:W-:Y:S06]  /*0070*/  STG.E desc[UR4][R2.64], RZ ;  /* 0x000000ff02007986 */ /* 0x0011ec000c101904 */
.L_x_3:
[C---:B01----:R-:W-:Y:S02]  /*0080*/  SHF.L.U32 R2, R0.reuse, 0x4, RZ ;  /* 0x0000000400027819 */ /* 0x043fe400000006ff */
[----:B------:R-:W-:Y:S02]  /*0090*/  SHF.L.U32 R3, R0, 0x2, RZ ;  /* 0x0000000200037819 */ /* 0x000fe400000006ff */
[----:B------:R-:W-:Y:S02]  /*00a0*/  LOP3.LUT R2, R2, 0x10, RZ, 0xc0, !PT ;  /* 0x0000001002027812 */ /* 0x000fe400078ec0ff */
[--C-:B------:R-:W-:Y:S02]  /*00b0*/  SHF.R.U32.HI R4, RZ, 0x2, R0.reuse ;  /* 0x00000002ff047819 */ /* 0x100fe40000011600 */
[----:B------:R-:W-:Y:S02]  /*00c0*/  LOP3.LUT R3, R2, 0x8, R3, 0xf8, !PT ;  /* 0x0000000802037812 */ /* 0x000fe400078ef803 */
[----:B------:R-:W-:-:S02]  /*00d0*/  SHF.R.U32.HI R2, RZ, 0x4, R0 ;  /* 0x00000004ff027819 */ /* 0x000fc40000011600 */
[----:B------:R-:W-:Y:S02]  /*00e0*/  LOP3.LUT R3, R3, 0x4, R0, 0xf8, !PT ;  /* 0x0000000403037812 */ /* 0x000fe400078ef800 */
[----:B------:R-:W-:Y:S02]  /*00f0*/  LOP3.LUT R6, R2, 0x2, RZ, 0xc0, !PT ;  /* 0x0000000202067812 */ /* 0x000fe400078ec0ff */
[----:B------:R-:W-:Y:S02]  /*0100*/  LOP3.LUT R3, R3, 0x2, R4, 0xf8, !PT ;  /* 0x0000000203037812 */ /* 0x000fe400078ef804 */
[----:B------:R-:W-:Y:S02]  /*0110*/  SHF.R.U32.HI R4, RZ, 0x6, R0 ;  /* 0x00000006ff047819 */ /* 0x000fe40000011600 */
[----:B------:R-:W-:Y:S02]  /*0120*/  LOP3.LUT R3, R3, 0x1, R2, 0xf8, !PT ;  /* 0x0000000103037812 */ /* 0x000fe400078ef802 */
[----:B------:R-:W-:-:S02]  /*0130*/  LOP3.LUT R4, R4, 0x1, RZ, 0xc0, !PT ;  /* 0x0000000104047812 */ /* 0x000fc400078ec0ff */
[----:B------:R-:W-:Y:S02]  /*0140*/  LEA R3, R3, R6, 0x2 ;  /* 0x0000000603037211 */ /* 0x000fe400078e10ff */
[----:B------:R-:W-:Y:S02]  /*0150*/  SHF.R.U32.HI R2, RZ, 0x7, R0 ;  /* 0x00000007ff027819 */ /* 0x000fe40000011600 */
[----:B------:R-:W-:Y:S02]  /*0160*/  IADD3 R3, PT, PT, R3, R4, RZ ;  /* 0x0000000403037210 */ /* 0x000fe40007ffe0ff */
[----:B------:R-:W-:Y:S02]  /*0170*/  LOP3.LUT R2, R2, 0x1, RZ, 0xc0, !PT ;  /* 0x0000000102027812 */ /* 0x000fe400078ec0ff */
[----:B------:R-:W-:-:S04]  /*0180*/  SHF.L.U32 R3, R3, 0x1, RZ ;  /* 0x0000000103037819 */ /* 0x000fc800000006ff */
[----:B------:R-:W-:Y:S02]  /*0190*/  LOP3.LUT P0, R4, R2, RZ, R3, 0xfa, !PT ;  /* 0x000000ff02047212 */ /* 0x000fe4000780fa03 */
[----:B------:R-:W-:Y:S02]  /*01a0*/  MOV R2, 0x1 ;  /* 0x0000000100027802 */ /* 0x000fe40000000f00 */
[----:B------:R-:W-:-:S09]  /*01b0*/  MOV R3, RZ ;  /* 0x000000ff00037202 */ /* 0x000fd20000000f00 */
[----:B------:R-:W-:Y:S05]  /*01c0*/  @!P0 BRA `(.L_x_0) ;  /* 0x0000000000b48947 */ /* 0x000fea0003800000 */
[----:B------:R-:W-:Y:S01]  /*01d0*/  HFMA2 R2, -RZ, RZ, 0, 5.9604644775390625e-08 ;  /* 0x00000001ff027431 */ /* 0x000fe200000001ff */
[----:B------:R-:W-:Y:S01]  /*01e0*/  MOV R14, R4 ;  /* 0x00000004000e7202 */ /* 0x000fe20000000f00 */
[----:B------:R-:W-:Y:S01]  /*01f0*/  HFMA2 R11, -RZ, RZ, 0, 0.00010448694229125976562 ;  /* 0x000006d9ff0b7431 */ /* 0x000fe200000001ff */
[----:B------:R-:W-:Y:S02]  /*0200*/  MOV R3, RZ ;  /* 0x000000ff00037202 */ /* 0x000fe40000000f00 */
[----:B------:R-:W-:-:S07]  /*0210*/  MOV R16, RZ ;  /* 0x000000ff00107202 */ /* 0x000fce0000000f00 */
.L_x_2:
[-C--:B------:R-:W-:Y:S02]  /*0220*/  IMAD R6, R16, R11.reuse, RZ ;  /* 0x0000000b10067224 */ /* 0x080fe400078e02ff */
[----:B------:R-:W-:-:S04]  /*0230*/  IMAD.WIDE.U32 R4, R11, R11, RZ ;  /* 0x0000000b0b047225 */ /* 0x000fc800078e00ff */
[----:B------:R-:W-:-:S05]  /*0240*/  IMAD R7, R11, R16, R6 ;  /* 0x000000100b077224 */ /* 0x000fca00078e0206 */
[----:B------:R-:W-:-:S05]  /*0250*/  IADD3 R5, PT, PT, R5, R7, RZ ;  /* 0x0000000705057210 */ /* 0x000fca0007ffe0ff */
[----:B------:R-:W-:-:S04]  /*0260*/  IMAD.WIDE.U32 R6, R5, 0x60148461, RZ ;  /* 0x6014846105067825 */ /* 0x000fc800078e00ff */
[----:B------:R-:W-:-:S04]  /*0270*/  IMAD.WIDE.U32 R8, P0, R4, 0x200801c0, R6 ;  /* 0x200801c004087825 */ /* 0x000fc80007800006 */
[----:B------:R-:W-:Y:S01]  /*0280*/  IMAD.WIDE.U32 R6, R4, 0x60148461, RZ ;  /* 0x6014846104067825 */ /* 0x000fe200078e00ff */
[----:B------:R-:W-:Y:S02]  /*0290*/  LOP3.LUT R6, R14, 0x1, RZ, 0xc0, !PT ;  /* 0x000000010e067812 */ /* 0x000fe400078ec0ff */
[----:B------:R-:W-:Y:S02]  /*02a0*/  IADD3.X R13, PT, PT, RZ, RZ, RZ, P0, !PT ;  /* 0x000000ffff0d7210 */ /* 0x000fe400007fe4ff */
[----:B------:R-:W-:Y:S02]  /*02b0*/  IADD3 RZ, P0, PT, R7, R8, RZ ;  /* 0x0000000807ff7210 */ /* 0x000fe40007f1e0ff */
[----:B------:R-:W-:Y:S02]  /*02c0*/  MOV R12, R9 ;  /* 0x00000009000c7202 */ /* 0x000fe40000000f00 */
[----:B------:R-:W-:Y:S02]  /*02d0*/  ISETP.NE.U32.AND P1, PT, R6, 0x1, PT ;  /* 0x000000010600780c */ /* 0x000fe40003f25070 */
[----:B------:R-:W-:Y:S01]  /*02e0*/  SHF.R.U32.HI R6, RZ, 0x1, R14 ;  /* 0x00000001ff067819 */ /* 0x000fe2000001160e */
[----:B------:R-:W-:Y:S01]  /*02f0*/  IMAD.WIDE.U32.X R8, R5, 0x200801c0, R12, P0 ;  /* 0x200801c005087825 */ /* 0x000fe200000e040c */
[----:B------:R-:W-:-:S04]  /*0300*/  ISETP.GT.U32.AND P0, PT, R14, 0x1, PT ;  /* 0x000000010e00780c */ /* 0x000fc80003f04070 */
[--C-:B------:R-:W-:Y:S02]  /*0310*/  SHF.R.U64 R7, R8, 0x14, R9.reuse ;  /* 0x0000001408077819 */ /* 0x100fe40000001209 */
[----:B------:R-:W-:-:S03]  /*0320*/  SHF.R.U32.HI R10, RZ, 0x14, R9 ;  /* 0x00000014ff0a7819 */ /* 0x000fc60000011609 */
[----:B------:R-:W-:-:S04]  /*0330*/  IMAD.WIDE.U32 R4, R7, -0x7fe001, R4 ;  /* 0xff801fff07047825 */ /* 0x000fc800078e0004 */
[----:B------:R-:W-:Y:S01]  /*0340*/  IMAD R10, R10, -0x7fe001, RZ ;  /* 0xff801fff0a0a7824 */ /* 0x000fe200078e02ff */
[----:B------:R-:W-:Y:S06]  /*0350*/  @P1 BRA `(.L_x_1) ;  /* 0x0000000000401947 */ /* 0x000fec0003800000 */
[-C--:B------:R-:W-:Y:S02]  /*0360*/  IMAD R16, R16, R2.reuse, RZ ;  /* 0x0000000210107224 */ /* 0x080fe400078e02ff */
[----:B------:R-:W-:-:S04]  /*0370*/  IMAD.WIDE.U32 R8, R11, R2, RZ ;  /* 0x000000020b087225 */ /* 0x000fc800078e00ff */
[----:B------:R-:W-:-:S05]  /*0380*/  IMAD R3, R11, R3, R16 ;  /* 0x000000030b037224 */ /* 0x000fca00078e0210 */
[----:B------:R-:W-:-:S05]  /*0390*/  IADD3 R9, PT, PT, R9, R3, RZ ;  /* 0x0000000309097210 */ /* 0x000fca0007ffe0ff */
[----:B------:R-:W-:-:S04]  /*03a0*/  IMAD.WIDE.U32 R2, R9, 0x60148461, RZ ;  /* 0x6014846109027825 */ /* 0x000fc800078e00ff */
[----:B------:R-:W-:-:S04]  /*03b0*/  IMAD.WIDE.U32 R12, P1, R8, 0x200801c0, R2 ;  /* 0x200801c0080c7825 */ /* 0x000fc80007820002 */
[----:B------:R-:W-:Y:S01]  /*03c0*/  IMAD.WIDE.U32 R2, R8, 0x60148461, RZ ;  /* 0x6014846108027825 */ /* 0x000fe200078e00ff */
[----:B------:R-:W-:Y:S02]  /*03d0*/  IADD3.X R15, PT, PT, RZ, RZ, RZ, P1, !PT ;  /* 0x000000ffff0f7210 */ /* 0x000fe40000ffe4ff */
[----:B------:R-:W-:Y:S02]  /*03e0*/  MOV R14, R13 ;  /* 0x0000000d000e7202 */ /* 0x000fe40000000f00 */
[----:B------:R-:W-:-:S05]  /*03f0*/  IADD3 RZ, P1, PT, R3, R12, RZ ;  /* 0x0000000c03ff7210 */ /* 0x000fca0007f3e0ff */
[----:B------:R-:W-:-:S05]  /*0400*/  IMAD.WIDE.U32.X R2, R9, 0x200801c0, R14, P1 ;  /* 0x200801c009027825 */ /* 0x000fca00008e040e */
[--C-:B------:R-:W-:Y:S02]  /*0410*/  SHF.R.U64 R11, R2, 0x14, R3.reuse ;  /* 0x00000014020b7819 */ /* 0x100fe40000001203 */
[----:B------:R-:W-:-:S03]  /*0420*/  SHF.R.U32.HI R12, RZ, 0x14, R3 ;  /* 0x00000014ff0c7819 */ /* 0x000fc60000011603 */
[----:B------:R-:W-:-:S04]  /*0430*/  IMAD.WIDE.U32 R2, R11, -0x7fe001, R8 ;  /* 0xff801fff0b027825 */ /* 0x000fc800078e0008 */
[----:B------:R-:W-:-:S05]  /*0440*/  IMAD R12, R12, -0x7fe001, RZ ;  /* 0xff801fff0c0c7824 */ /* 0x000fca00078e02ff */
[----:B------:R-:W-:-:S07]  /*0450*/  IADD3 R3, PT, PT, R3, -R11, R12 ;  /* 0x8000000b03037210 */ /* 0x000fce0007ffe00c */
.L_x_1:
[----:B------:R-:W-:Y:S02]  /*0460*/  MOV R14, R6 ;  /* 0x00000006000e7202 */ /* 0x000fe40000000f00 */
[----:B------:R-:W-:Y:S02]  /*0470*/  IADD3 R16, PT, PT, R5, -R7, R10 ;  /* 0x8000000705107210 */ /* 0x000fe40007ffe00a */
[----:B------:R-:W-:Y:S01]  /*0480*/  MOV R11, R4 ;  /* 0x00000004000b7202 */ /* 0x000fe20000000f00 */
[----:B------:R-:W-:Y:S06]  /*0490*/  @P0 BRA `(.L_x_2) ;  /* 0xfffffffc00600947 */ /* 0x000fec000383ffff */
.L_x_0:
        /* <DEDUP_REMOVED lines=14> */
[----:B------:R-:W-:Y:S02]  /*0580*/  IMAD R8, R8, -0x7fe001, RZ ;  /* 0xff801fff08087824 */ /* 0x000fe400078e02ff */
[----:B------:R-:W-:-:S03]  /*0590*/  IMAD.WIDE.U32 R4, R6, R6, RZ ;  /* 0x0000000606047225 */ /* 0x000fc600078e00ff */
[----:B------:R-:W-:Y:S01]  /*05a0*/  IADD3 R7, PT, PT, R7, -R9, R8 ;  /* 0x8000000907077210 */ /* 0x000fe20007ffe008 */
[----:B------:R-:W-:-:S04]  /*05b0*/  IMAD.WIDE.U32 R14, R4, 0x1c06015, RZ ;  /* 0x01c06015040e7825 */ /* 0x000fc800078e00ff */
[----:B------:R-:W-:-:S04]  /*05c0*/  IMAD R8, R7, R6, RZ ;  /* 0x0000000607087224 */ /* 0x000fc800078e02ff */
[----:B------:R-:W-:-:S05]  /*05d0*/  IMAD R9, R7, R6, R8 ;  /* 0x0000000607097224 */ /* 0x000fca00078e0208 */
[----:B------:R-:W-:Y:S01]  /*05e0*/  IADD3 R5, PT, PT, R5, R9, RZ ;  /* 0x0000000905057210 */ /* 0x000fe20007ffe0ff */
[----:B------:R-:W-:-:S04]  /*05f0*/  IMAD.WIDE.U32 R8, R3, 0x60148461, RZ ;  /* 0x6014846103087825 */ /* 0x000fc800078e00ff */
[----:B------:R-:W-:-:S04]  /*0600*/  IMAD.WIDE.U32 R12, R5, 0x1c06015, RZ ;  /* 0x01c06015050c7825 */ /* 0x000fc800078e00ff */
[----:B------:R-:W-:-:S04]  /*0610*/  IMAD.WIDE.U32 R10, P1, R2, 0x200801c0, R8 ;  /* 0x200801c0020a7825 */ /* 0x000fc80007820008 */
[----:B------:R-:W-:-:S04]  /*0620*/  IMAD.WIDE.U32 R8, R2, 0x60148461, RZ ;  /* 0x6014846102087825 */ /* 0x000fc800078e00ff */
[----:B------:R-:W-:Y:S01]  /*0630*/  IMAD.WIDE.U32 R16, P0, R4, 0x2008, R12 ;  /* 0x0000200804107825 */ /* 0x000fe2000780000c */
[----:B------:R-:W-:Y:S02]  /*0640*/  IADD3.X R13, PT, PT, RZ, RZ, RZ, P1, !PT ;  /* 0x000000ffff0d7210 */ /* 0x000fe40000ffe4ff */
[----:B------:R-:W-:Y:S02]  /*0650*/  IADD3 RZ, P1, PT, R9, R10, RZ ;  /* 0x0000000a09ff7210 */ /* 0x000fe40007f3e0ff */
[----:B------:R-:W-:Y:S02]  /*0660*/  MOV R12, R11 ;  /* 0x0000000b000c7202 */ /* 0x000fe40000000f00 */
[----:B------:R-:W-:Y:S02]  /*0670*/  IADD3.X R19, PT, PT, RZ, RZ, RZ, P0, !PT ;  /* 0x000000ffff137210 */ /* 0x000fe400007fe4ff */
[----:B------:R-:W-:Y:S01]  /*0680*/  IADD3 RZ, P0, PT, R15, R16, RZ ;  /* 0x000000100fff7210 */ /* 0x000fe20007f1e0ff */
[----:B------:R-:W-:Y:S01]  /*0690*/  IMAD.WIDE.U32.X R8, R3, 0x200801c0, R12, P1 ;  /* 0x200801c003087825 */ /* 0x000fe200008e040c */
[----:B------:R-:W-:-:S04]  /*06a0*/  MOV R18, R17 ;  /* 0x0000001100127202 */ /* 0x000fc80000000f00 */
[----:B------:R-:W-:Y:S01]  /*06b0*/  SHF.R.U64 R13, R8, 0x14, R9 ;  /* 0x00000014080d7819 */ /* 0x000fe20000001209 */
[----:B------:R-:W-:Y:S01]  /*06c0*/  IMAD.WIDE.U32.X R10, R5, 0x2008, R18, P0 ;  /* 0x00002008050a7825 */ /* 0x000fe200000e0412 */
[----:B------:R-:W-:-:S04]  /*06d0*/  SHF.R.U32.HI R12, RZ, 0x14, R9 ;  /* 0x00000014ff0c7819 */ /* 0x000fc80000011609 */
[--C-:B------:R-:W-:Y:S01]  /*06e0*/  SHF.R.U64 R9, R10, 0x4, R11.reuse ;  /* 0x000000040a097819 */ /* 0x100fe2000000120b */
[----:B------:R-:W-:Y:S01]  /*06f0*/  IMAD R12, R12, -0x7fe001, RZ ;  /* 0xff801fff0c0c7824 */ /* 0x000fe200078e02ff */
[----:B------:R-:W-:Y:S01]  /*0700*/  SHF.R.U32.HI R8, RZ, 0x4, R11 ;  /* 0x00000004ff087819 */ /* 0x000fe2000001160b */
[----:B------:R-:W-:-:S04]  /*0710*/  IMAD.WIDE.U32 R10, R13, -0x7fe001, R2 ;  /* 0xff801fff0d0a7825 */ /* 0x000fc800078e0002 */
[----:B------:R-:W-:Y:S01]  /*0720*/  IMAD.WIDE.U32 R4, R9, -0x7fe001, R4 ;  /* 0xff801fff09047825 */ /* 0x000fe200078e0004 */
[----:B------:R-:W-:-:S03]  /*0730*/  IADD3 R11, PT, PT, R11, -R13, R12 ;  /* 0x8000000d0b0b7210 */ /* 0x000fc60007ffe00c */
[----:B------:R-:W-:Y:S02]  /*0740*/  IMAD R3, R8, -0x7fe001, RZ ;  /* 0xff801fff08037824 */ /* 0x000fe400078e02ff */
[----:B------:R-:W-:-:S03]  /*0750*/  IMAD R11, R11, R6, RZ ;  /* 0x000000060b0b7224 */ /* 0x000fc600078e02ff */
[----:B------:R-:W-:Y:S01]  /*0760*/  IADD3 R3, PT, PT, R5, -R9, R3 ;  /* 0x8000000905037210 */ /* 0x000fe20007ffe003 */
[----:B------:R-:W-:-:S04]  /*0770*/  IMAD.WIDE.U32 R8, R10, R6, RZ ;  /* 0x000000060a087225 */ /* 0x000fc800078e00ff */
[----:B------:R-:W-:Y:S02]  /*0780*/  IMAD R5, R3, R4, RZ ;  /* 0x0000000403057224 */ /* 0x000fe400078e02ff */
[----:B------:R-:W-:Y:S02]  /*0790*/  IMAD R11, R7, R10, R11 ;  /* 0x0000000a070b7224 */ /* 0x000fe400078e020b */
[----:B------:R-:W-:-:S03]  /*07a0*/  IMAD.WIDE.U32 R6, R4, R4, RZ ;  /* 0x0000000404067225 */ /* 0x000fc600078e00ff */
[----:B------:R-:W-:Y:S01]  /*07b0*/  IADD3 R9, PT, PT, R9, R11, RZ ;  /* 0x0000000b09097210 */ /* 0x000fe20007ffe0ff */
[----:B------:R-:W-:Y:S02]  /*07c0*/  IMAD R5, R3, R4, R5 ;  /* 0x0000000403057224 */ /* 0x000fe400078e0205 */
[----:B------:R-:W-:-:S03]  /*07d0*/  IMAD.WIDE.U32 R14, R8, 0x1c06015, RZ ;  /* 0x01c06015080e7825 */ /* 0x000fc600078e00ff */
[----:B------:R-:W-:Y:S01]  /*07e0*/  IADD3 R7, PT, PT, R7, R5, RZ ;  /* 0x0000000507077210 */ /* 0x000fe20007ffe0ff */
[----:B------:R-:W-:-:S04]  /*07f0*/  IMAD.WIDE.U32 R12, R9, 0x1c06015, RZ ;  /* 0x01c06015090c7825 */ /* 0x000fc800078e00ff */
[----:B------:R-:W-:-:S04]  /*0800*/  IMAD.WIDE.U32 R10, R7, 0x1c06015, RZ ;  /* 0x01c06015070a7825 */ /* 0x000fc800078e00ff */
[----:B------:R-:W-:-:S04]  /*0810*/  IMAD.WIDE.U32 R12, P1, R8, 0x2008, R12 ;  /* 0x00002008080c7825 */ /* 0x000fc8000782000c */
[C---:B------:R-:W-:Y:S01]  /*0820*/  IMAD.WIDE.U32 R10, P0, R6.reuse, 0x2008, R10 ;  /* 0x00002008060a7825 */ /* 0x040fe2000780000a */
[----:B------:R-:W-:Y:S02]  /*0830*/  IADD3.X R17, PT, PT, RZ, RZ, RZ, P1, !PT ;  /* 0x000000ffff117210 */ /* 0x000fe40000ffe4ff */
[----:B------:R-:W-:Y:S01]  /*0840*/  IADD3 RZ, P1, PT, R15, R12, RZ ;  /* 0x0000000c0fff7210 */ /* 0x000fe20007f3e0ff */
[----:B------:R-:W-:Y:S01]  /*0850*/  IMAD.WIDE.U32 R18, R6, 0x1c06015, RZ ;  /* 0x01c0601506127825 */ /* 0x000fe200078e00ff */
[----:B------:R-:W-:Y:S02]  /*0860*/  MOV R16, R13 ;  /* 0x0000000d00107202 */ /* 0x000fe40000000f00 */
[----:B------:R-:W-:Y:S02]  /*0870*/  IADD3.X R15, PT, PT, RZ, RZ, RZ, P0, !PT ;  /* 0x000000ffff0f7210 */ /* 0x000fe400007fe4ff */
[----:B------:R-:W-:Y:S01]  /*0880*/  IADD3 RZ, P0, PT, R19, R10, RZ ;  /* 0x0000000a13ff7210 */ /* 0x000fe20007f1e0ff */
[----:B------:R-:W-:Y:S01]  /*0890*/  IMAD.WIDE.U32.X R12, R9, 0x2008, R16, P1 ;  /* 0x00002008090c7825 */ /* 0x000fe200008e0410 */
[----:B------:R-:W-:-:S05]  /*08a0*/  MOV R14, R11 ;  /* 0x0000000b000e7202 */ /* 0x000fca0000000f00 */
[----:B------:R-:W-:Y:S01]  /*08b0*/  IMAD.WIDE.U32.X R10, R7, 0x2008, R14, P0 ;  /* 0x00002008070a7825 */ /* 0x000fe200000e040e */
[--C-:B------:R-:W-:Y:S02]  /*08c0*/  SHF.R.U64 R15, R12, 0x4, R13.reuse ;  /* 0x000000040c0f7819 */ /* 0x100fe4000000120d */
[----:B------:R-:W-:Y:S02]  /*08d0*/  SHF.R.U32.HI R12, RZ, 0x4, R13 ;  /* 0x00000004ff0c7819 */ /* 0x000fe4000001160d */
[----:B------:R-:W-:Y:S01]  /*08e0*/  SHF.R.U64 R5, R10, 0x4, R11 ;  /* 0x000000040a057819 */ /* 0x000fe2000000120b */
[----:B------:R-:W-:Y:S01]  /*08f0*/  IMAD.WIDE.U32 R8, R15, -0x7fe001, R8 ;  /* 0xff801fff0f087825 */ /* 0x000fe200078e0008 */
[----:B------:R-:W-:-:S03]  /*0900*/  SHF.R.U32.HI R10, RZ, 0x4, R11 ;  /* 0x00000004ff0a7819 */ /* 0x000fc6000001160b */
[----:B------:R-:W-:Y:S02]  /*0910*/  IMAD R12, R12, -0x7fe001, RZ ;  /* 0xff801fff0c0c7824 */ /* 0x000fe400078e02ff */
[----:B------:R-:W-:-:S03]  /*0920*/  IMAD.WIDE.U32 R6, R5, -0x7fe001, R6 ;  /* 0xff801fff05067825 */ /* 0x000fc600078e0006 */
[----:B------:R-:W-:Y:S01]  /*0930*/  IADD3 R9, PT, PT, R9, -R15, R12 ;  /* 0x8000000f09097210 */ /* 0x000fe20007ffe00c */
[----:B------:R-:W-:-:S04]  /*0940*/  IMAD R10, R10, -0x7fe001, RZ ;  /* 0xff801fff0a0a7824 */ /* 0x000fc800078e02ff */
[-C--:B------:R-:W-:Y:S01]  /*0950*/  IMAD R9, R9, R4.reuse, RZ ;  /* 0x0000000409097224 */ /* 0x080fe200078e02ff */
[----:B------:R-:W-:Y:S01]  /*0960*/  IADD3 R7, PT, PT, R7, -R5, R10 ;  /* 0x8000000507077210 */ /* 0x000fe20007ffe00a */
[----:B------:R-:W-:-:S04]  /*0970*/  IMAD.WIDE.U32 R4, R8, R4, RZ ;  /* 0x0000000408047225 */ /* 0x000fc800078e00ff */
[----:B------:R-:W-:Y:S02]  /*0980*/  IMAD R10, R7, R6, RZ ;  /* 0x00000006070a7224 */ /* 0x000fe400078e02ff */
[----:B------:R-:W-:Y:S02]  /*0990*/  IMAD R3, R3, R8, R9 ;  /* 0x0000000803037224 */ /* 0x000fe400078e0209 */
[----:B------:R-:W-:-:S03]  /*09a0*/  IMAD.WIDE.U32 R8, R6, R6, RZ ;  /* 0x0000000606087225 */ /* 0x000fc600078e00ff */
[----:B------:R-:W-:Y:S01]  /*09b0*/  IADD3 R11, PT, PT, R5, R3, RZ ;  /* 0x00000003050b7210 */ /* 0x000fe20007ffe0ff */
[----:B------:R-:W-:Y:S01]  /*09c0*/  IMAD R13, R7, R6, R10 ;  /* 0x00000006070d7224 */ /* 0x000fe200078e020a */
[----:B------:R-:W-:Y:S01]  /*09d0*/  MOV R10, R4 ;  /* 0x00000004000a7202 */ /* 0x000fe20000000f00 */
[----:B------:R-:W-:-:S03]  /*09e0*/  IMAD.WIDE.U32 R16, R4, 0x1c06015, RZ ;  /* 0x01c0601504107825 */ /* 0x000fc600078e00ff */
[----:B------:R-:W-:Y:S01]  /*09f0*/  IADD3 R5, PT, PT, R9, R13, RZ ;  /* 0x0000000d09057210 */ /* 0x000fe20007ffe0ff */
[----:B------:R-:W-:-:S04]  /*0a00*/  IMAD.WIDE.U32 R14, R11, 0x1c06015, RZ ;  /* 0x01c060150b0e7825 */ /* 0x000fc800078e00ff */
[----:B------:R-:W-:-:S04]  /*0a10*/  IMAD.WIDE.U32 R12, R5, 0x1c06015, RZ ;  /* 0x01c06015050c7825 */ /* 0x000fc800078e00ff */
[----:B------:R-:W-:Y:S01]  /*0a20*/  IMAD.WIDE.U32 R14, P1, R4, 0x2008, R14 ;  /* 0x00002008040e7825 */ /* 0x000fe2000782000e */
[----:B------:R-:W-:-:S03]  /*0a30*/  MOV R4, R8 ;  /* 0x0000000800047202 */ /* 0x000fc60000000f00 */
        /* <DEDUP_REMOVED lines=8> */
[----:B------:R-:W-:-:S04]  /*0ac0*/  MOV R16, R13 ;  /* 0x0000000d00107202 */ /* 0x000fc80000000f00 */
[----:B------:R-:W-:Y:S01]  /*0ad0*/  SHF.R.U64 R9, R14, 0x4, R15 ;  /* 0x000000040e097819 */ /* 0x000fe2000000120f */
[----:B------:R-:W-:Y:S01]  /*0ae0*/  IMAD.WIDE.U32.X R12, R5, 0x2008, R16, P0 ;  /* 0x00002008050c7825 */ /* 0x000fe200000e0410 */
[----:B------:R-:W-:-:S03]  /*0af0*/  SHF.R.U32.HI R14, RZ, 0x4, R15 ;  /* 0x00000004ff0e7819 */ /* 0x000fc6000001160f */
[----:B------:R-:W-:Y:S01]  /*0b00*/  IMAD.WIDE.U32 R10, R9, -0x7fe001, R10 ;  /* 0xff801fff090a7825 */ /* 0x000fe200078e000a */
[--C-:B------:R-:W-:Y:S02]  /*0b10*/  SHF.R.U64 R3, R12, 0x4, R13.reuse ;  /* 0x000000040c037819 */ /* 0x100fe4000000120d */
[----:B------:R-:W-:Y:S01]  /*0b20*/  SHF.R.U32.HI R12, RZ, 0x4, R13 ;  /* 0x00000004ff0c7819 */ /* 0x000fe2000001160d */
[----:B------:R-:W-:Y:S02]  /*0b30*/  IMAD R14, R14, -0x7fe001, RZ ;  /* 0xff801fff0e0e7824 */ /* 0x000fe400078e02ff */
[----:B------:R-:W-:-:S03]  /*0b40*/  IMAD.WIDE.U32 R4, R3, -0x7fe001, R4 ;  /* 0xff801fff03047825 */ /* 0x000fc600078e0004 */
[----:B------:R-:W-:Y:S01]  /*0b50*/  IADD3 R9, PT, PT, R11, -R9, R14 ;  /* 0x800000090b097210 */ /* 0x000fe20007ffe00e */
[----:B------:R-:W-:-:S05]  /*0b60*/  IMAD R12, R12, -0x7fe001, RZ ;  /* 0xff801fff0c0c7824 */ /* 0x000fca00078e02ff */
[----:B------:R-:W-:Y:S01]  /*0b70*/  IADD3 R3, PT, PT, R5, -R3, R12 ;  /* 0x8000000305037210 */ /* 0x000fe20007ffe00c */
[-C--:B------:R-:W-:Y:S02]  /*0b80*/  IMAD R5, R9, R6.reuse, RZ ;  /* 0x0000000609057224 */ /* 0x080fe400078e02ff */
        /* <DEDUP_REMOVED lines=55> */
[--C-:B------:R-:W-:Y:S02]  /*0f00*/  SHF.R.U64 R3, R10, 0x4, R11.reuse ;  /* 0x000000040a037819 */ /* 0x100fe4000000120b */
[----:B------:R-:W-:Y:S01]  /*0f10*/  SHF.R.U32.HI R12, RZ, 0x4, R11 ;  /* 0x00000004ff0c7819 */ /* 0x000fe2000001160b */
[----:B------:R-:W-:-:S04]  /*0f20*/  IMAD.WIDE.U32 R10, R15, -0x7fe001, R4 ;  /* 0xff801fff0f0a7825 */ /* 0x000fc800078e0004 */
        /* <DEDUP_REMOVED lines=217> */
[----:B------:R-:W-:Y:S02]  /*1cc0*/  IADD3.X R15, PT, PT, RZ, RZ, RZ, P0, !PT ;  /* 0x000000ffff0f7210 */ /* 0x000fe400007fe4ff */
[----:B------:R-:W-:Y:S02]  /*1cd0*/  MOV R16, R13 ;  /* 0x0000000d00107202 */ /* 0x000fe40000000f00 */
[----:B------:R-:W-:Y:S02]  /*1ce0*/  IADD3 RZ, P0, PT, R19, R10, RZ ;  /* 0x0000000a13ff7210 */ /* 0x000fe40007f1e0ff */
[----:B------:R-:W-:Y:S01]  /*1cf0*/  MOV R14, R11 ;  /* 0x0000000b000e7202 */ /* 0x000fe20000000f00 */
[----:B------:R-:W-:-:S04]  /*1d00*/  IMAD.WIDE.U32.X R12, R9, 0x2008, R16, P1 ;  /* 0x00002008090c7825 */ /* 0x000fc800008e0410 */
        /* <DEDUP_REMOVED lines=15> */
[-C--:B------:R-:W-:Y:S02]  /*1e00*/  IMAD R3, R7, R6.reuse, R10 ;  /* 0x0000000607037224 */ /* 0x080fe400078e020a */
[----:B------:R-:W-:Y:S01]  /*1e10*/  IMAD.WIDE.U32 R6, R6, R6, RZ ;  /* 0x0000000606067225 */ /* 0x000fe200078e00ff */
[----:B------:R-:W-:-:S04]  /*1e20*/  IADD3 R5, PT, PT, R5, R9, RZ ;  /* 0x0000000905057210 */ /* 0x000fc80007ffe0ff */
[----:B------:R-:W-:Y:S01]  /*1e30*/  IADD3 R7, PT, PT, R7, R3, RZ ;  /* 0x0000000307077210 */ /* 0x000fe20007ffe0ff */
[----:B------:R-:W-:-:S04]  /*1e40*/  IMAD.WIDE.U32 R8, R5, 0x1c06015, RZ ;  /* 0x01c0601505087825 */ /* 0x000fc800078e00ff */
[----:B------:R-:W-:-:S04]  /*1e50*/  IMAD.WIDE.U32 R12, R7, 0x1c06015, RZ ;  /* 0x01c06015070c7825 */ /* 0x000fc800078e00ff */
[----:B------:R-:W-:-:S04]  /*1e60*/  IMAD.WIDE.U32 R10, P1, R4, 0x2008, R8 ;  /* 0x00002008040a7825 */ /* 0x000fc80007820008 */
[----:B------:R-:W-:-:S04]  /*1e70*/  IMAD.WIDE.U32 R8, R4, 0x1c06015, RZ ;  /* 0x01c0601504087825 */ /* 0x000fc800078e00ff */
        /* <DEDUP_REMOVED lines=18> */
[----:B------:R-:W-:-:S05]  /*1fa0*/  IMAD R10, R10, -0x7fe001, RZ ;  /* 0xff801fff0a0a7824 */ /* 0x000fca00078e02ff */
[----:B------:R-:W-:Y:S01]  /*1fb0*/  IADD3 R3, PT, PT, R7, -R3, R10 ;  /* 0x8000000307037210 */ /* 0x000fe20007ffe00a */
[-C--:B------:R-:W-:Y:S02]  /*1fc0*/  IMAD R7, R5, R6.reuse, RZ ;  /* 0x0000000605077224 */ /* 0x080fe400078e02ff */
[----:B------:R-:W-:-:S04]  /*1fd0*/  IMAD.WIDE.U32 R4, R8, R6, RZ ;  /* 0x0000000608047225 */ /* 0x000fc800078e00ff */
[C---:B------:R-:W-:Y:S02]  /*1fe0*/  IMAD R10, R3.reuse, R6, RZ ;  /* 0x00000006030a7224 */ /* 0x040fe400078e02ff */
[C---:B------:R-:W-:Y:S02]  /*1ff0*/  IMAD R9, R3.reuse, R8, R7 ;  /* 0x0000000803097224 */ /* 0x040fe400078e0207 */
        /* <DEDUP_REMOVED lines=218> */
[----:B------:R-:W-:Y:S02]  /*2da0*/  IMAD R10, R10, -0x7fe001, RZ ;  /* 0xff801fff0a0a7824 */ /* 0x000fe400078e02ff */
[----:B------:R-:W-:-:S03]  /*2db0*/  IMAD.WIDE.U32 R6, R4, R8, RZ ;  /* 0x0000000804067225 */ /* 0x000fc600078e00ff */
[----:B------:R-:W-:Y:S01]  /*2dc0*/  IADD3 R3, PT, PT, R9, -R3, R10 ;  /* 0x8000000309037210 */ /* 0x000fe20007ffe00a */
[----:B------:R-:W-:-:S04]  /*2dd0*/  IMAD R5, R5, R8, RZ ;  /* 0x0000000805057224 */ /* 0x000fc800078e02ff */
        /* <DEDUP_REMOVED lines=18> */
[----:B------:R-:W-:Y:S01]  /*2f00*/  MOV R18, R17 ;  /* 0x0000001100127202 */ /* 0x000fe20000000f00 */
[----:B------:R-:W0:Y:S03]  /*2f10*/  LDC.64 R14, c[0x0][0x388] ;  /* 0x0000e200ff0e7b82 */ /* 0x000e260000000a00 */
        /* <DEDUP_REMOVED lines=9> */
[----:B------:R-:W-:Y:S01]  /*2fb0*/  IMAD R10, R10, -0x7fe001, RZ ;  /* 0xff801fff0a0a7824 */ /* 0x000fe200078e02ff */
[----:B------:R-:W1:Y:S03]  /*2fc0*/  LDC.64 R12, c[0x0][0x380] ;  /* 0x0000e000ff0c7b82 */ /* 0x000e660000000a00 */
[-C--:B------:R-:W-:Y:S01]  /*2fd0*/  IMAD R7, R7, R4.reuse, RZ ;  /* 0x0000000407077224 */ /* 0x080fe200078e02ff */
[----:B------:R-:W-:Y:S01]  /*2fe0*/  IADD3 R3, PT, PT, R5, -R3, R10 ;  /* 0x8000000305037210 */ /* 0x000fe20007ffe00a */
        /* <DEDUP_REMOVED lines=8> */
[----:B------:R-:W-:Y:S01]  /*3070*/  IADD3 RZ, P0, PT, R7, R8, RZ ;  /* 0x0000000807ff7210 */ /* 0x000fe20007f1e0ff */
[----:B0-----:R-:W-:-:S04]  /*3080*/  IMAD.WIDE.U32 R8, R0, 0x4, R14 ;  /* 0x0000000400087825 */ /* 0x001fc800078e000e */
[----:B------:R-:W-:-:S05]  /*3090*/  IMAD.WIDE.U32.X R6, R3, 0x2008, R10, P0 ;  /* 0x0000200803067825 */ /* 0x000fca00000e040a */
[----:B------:R-:W-:Y:S01]  /*30a0*/  SHF.R.U64 R3, R6, 0x4, R7 ;  /* 0x0000000406037819 */ /* 0x000fe20000001207 */
[C---:B-1----:R-:W-:Y:S01]  /*30b0*/  IMAD.WIDE.U32 R6, R0.reuse, 0x4, R12 ;  /* 0x0000000400067825 */ /* 0x042fe200078e000c */
[----:B------:R-:W-:-:S03]  /*30c0*/  IADD3 R0, PT, PT, R0, 0x1, RZ ;  /* 0x0000000100007810 */ /* 0x000fc60007ffe0ff */
[----:B------:R-:W-:Y:S01]  /*30d0*/  IMAD R3, R3, -0x7fe001, R4 ;  /* 0xff801fff03037824 */ /* 0x000fe200078e0204 */
[----:B------:R-:W-:Y:S01]  /*30e0*/  ISETP.NE.AND P0, PT, R0, 0x100, PT ;  /* 0x000001000000780c */ /* 0x000fe20003f05270 */
[----:B------:R1:W-:Y:S04]  /*30f0*/  STG.E desc[UR4][R6.64], R2 ;  /* 0x0000000206007986 */ /* 0x0003e8000c101904 */
[----:B------:R1:W-:Y:S08]  /*3100*/  STG.E desc[UR4][R8.64], R3 ;  /* 0x0000000308007986 */ /* 0x0003f0000c101904 */
[----:B------:R-:W-:Y:S05]  /*3110*/  @P0 BRA `(.L_x_3) ;  /* 0xffffffcc00d80947 */ /* 0x000fea000383ffff */
[----:B------:R-:W-:Y:S05]  /*3120*/  EXIT ;  /* 0x000000000000794d */ /* 0x000fea0003800000 */
.L_x_4:
[----:B------:R-:W-:-:S00]  /*3130*/  BRA `(.L_x_4) ;  /* 0xfffffffc00fc7947 */ /* 0x000fc0000383ffff */
[----:B------:R-:W-:-:S00]  /*3140*/  NOP ;  /* 0x0000000000007918 */ /* 0x000fc00000000000 */
        /* <DEDUP_REMOVED lines=11> */
.L_x_73:


//--------------------- .text._ZN3lux4cuda7lattice15poly_sub_kernelEPKiS3_Pijjj --------------------------
	.section	.text._ZN3lux4cuda7lattice15poly_sub_kernelEPKiS3_Pijjj,"ax",@progbits
	.align	128
        .global         _ZN3lux4cuda7lattice15poly_sub_kernelEPKiS3_Pijjj
        .type           _ZN3lux4cuda7lattice15poly_sub_kernelEPKiS3_Pijjj,@function
        .size           _ZN3lux4cuda7lattice15poly_sub_kernelEPKiS3_Pijjj,(.L_x_74 - _ZN3lux4cuda7lattice15poly_sub_kernelEPKiS3_Pijjj)
        .other          _ZN3lux4cuda7lattice15poly_sub_kernelEPKiS3_Pijjj,@"STO_CUDA_ENTRY STV_DEFAULT"
_ZN3lux4cuda7lattice15poly_sub_kernelEPKiS3_Pijjj:
.text._ZN3lux4cuda7lattice15poly_sub_kernelEPKiS3_Pijjj:
[----:B------:R-:W-:Y:S01]  /*0000*/  LDC R1, c[0x0][0x37c] ;  /* 0x0000df00ff017b82 */ /* 0x000fe20000000800 */
[----:B------:R-:W0:Y:S07]  /*0010*/  S2R R0, SR_TID.X ;  /* 0x0000000000007919 */ /* 0x000e2e0000002100 */
[----:B------:R-:W0:Y:S01]  /*0020*/  S2UR UR6, SR_CTAID.X ;  /* 0x00000000000679c3 */ /* 0x000e220000002500 */
[----:B------:R-:W1:Y:S07]  /*0030*/  LDCU.64 UR4, c[0x0][0x398] ;  /* 0x00007300ff0477ac */ /* 0x000e6e0008000a00 */
[----:B------:R-:W0:Y:S01]  /*0040*/  LDC R9, c[0x0][0x360] ;  /* 0x0000d800ff097b82 */ /* 0x000e220000000800 */
[----:B-1----:R-:W-:Y:S01]  /*0050*/  UIMAD UR4, UR5, UR4, URZ ;  /* 0x00000004050472a4 */ /* 0x002fe2000f8e02ff */
[----:B0-----:R-:W-:-:S05]  /*0060*/  IMAD R9, R9, UR6, R0 ;  /* 0x0000000609097c24 */ /* 0x001fca000f8e0200 */
[----:B------:R-:W-:-:S13]  /*0070*/  ISETP.GE.U32.AND P0, PT, R9, UR4, PT ;  /* 0x0000000409007c0c */ /* 0x000fda000bf06070 */
[----:B------:R-:W-:Y:S05]  /*0080*/  @P0 EXIT ;  /* 0x000000000000094d */ /* 0x000fea0003800000 */
[----:B------:R-:W0:Y:S01]  /*0090*/  LDC.64 R2, c[0x0][0x380] ;  /* 0x0000e000ff027b82 */ /* 0x000e220000000a00 */
[----:B------:R-:W1:Y:S01]  /*00a0*/  LDCU.64 UR4, c[0x0][0x358] ;  /* 0x00006b00ff0477ac */ /* 0x000e620008000a00 */
[----:B------:R-:W2:Y:S06]  /*00b0*/  LDCU UR6, c[0x0][0x3a0] ;  /* 0x00007400ff0677ac */ /* 0x000eac0008000800 */
[----:B------:R-:W3:Y:S08]  /*00c0*/  LDC.64 R4, c[0x0][0x388] ;  /* 0x0000e200ff047b82 */ /* 0x000ef00000000a00 */
[----:B------:R-:W4:Y:S01]  /*00d0*/  LDC.64 R6, c[0x0][0x390] ;  /* 0x0000e400ff067b82 */ /* 0x000f220000000a00 */
[----:B0-----:R-:W-:-:S06]  /*00e0*/  IMAD.WIDE.U32 R2, R9, 0x4, R2 ;  /* 0x0000000409027825 */ /* 0x001fcc00078e0002 */
[----:B-1----:R-:W5:Y:S01]  /*00f0*/  LDG.E.CONSTANT R2, desc[UR4][R2.64] ;  /* 0x0000000402027981 */ /* 0x002f62000c1e9900 */
[----:B---3--:R-:W-:-:S06]  /*0100*/  IMAD.WIDE.U32 R4, R9, 0x4, R4 ;  /* 0x0000000409047825 */ /* 0x008fcc00078e0004 */
[----:B------:R-:W5:Y:S01]  /*0110*/  LDG.E.CONSTANT R5, desc[UR4][R4.64] ;  /* 0x0000000404057981 */ /* 0x000f62000c1e9900 */
[----:B----4-:R-:W-:Y:S01]  /*0120*/  IMAD.WIDE.U32 R6, R9, 0x4, R6 ;  /* 0x0000000409067825 */ /* 0x010fe200078e0006 */
[----:B-----5:R-:W-:-:S04]  /*0130*/  IADD3 R0, PT, PT, R2, -R5, RZ ;  /* 0x8000000502007210 */ /* 0x020fc80007ffe0ff */
[----:B------:R-:W-:-:S04]  /*0140*/  SHF.R.S32.HI R8, RZ, 0x1f, R0 ;  /* 0x0000001fff087819 */ /* 0x000fc80000011400 */
[----:B--2---:R-:W-:-:S04]  /*0150*/  LOP3.LUT R11, R8, UR6, RZ, 0xc0, !PT ;  /* 0x00000006080b7c12 */ /* 0x004fc8000f8ec0ff */
[----:B------:R-:W-:-:S05]  /*0160*/  IADD3 R11, PT, PT, R0, R11, RZ ;  /* 0x0000000b000b7210 */ /* 0x000fca0007ffe0ff */
[----:B------:R-:W-:Y:S01]  /*0170*/  STG.E desc[UR4][R6.64], R11 ;  /* 0x0000000b06007986 */ /* 0x000fe2000c101904 */
[----:B------:R-:W-:Y:S05]  /*0180*/  EXIT ;  /* 0x000000000000794d */ /* 0x000fea0003800000 */
.L_x_5:
        /* <DEDUP_REMOVED lines=15> */
.L_x_74:


//--------------------- .text._ZN3lux4cuda7lattice15poly_add_kernelEPKiS3_Pijjj --------------------------
	.section	.text._ZN3lux4cuda7lattice15poly_add_kernelEPKiS3_Pijjj,"ax",@progbits
	.align	128
        .global         _ZN3lux4cuda7lattice15poly_add_kernelEPKiS3_Pijjj
        .type           _ZN3lux4cuda7lattice15poly_add_kernelEPKiS3_Pijjj,@function
        .size           _ZN3lux4cuda7lattice15poly_add_kernelEPKiS3_Pijjj,(.L_x_75 - _ZN3lux4cuda7lattice15poly_add_kernelEPKiS3_Pijjj)
        .other          _ZN3lux4cuda7lattice15poly_add_kernelEPKiS3_Pijjj,@"STO_CUDA_ENTRY STV_DEFAULT"
_ZN3lux4cuda7lattice15poly_add_kernelEPKiS3_Pijjj:
.text._ZN3lux4cuda7lattice15poly_add_kernelEPKiS3_Pijjj:
        /* <DEDUP_REMOVED lines=10> */
[----:B------:R-:W1:Y:S07]  /*00a0*/  LDCU.64 UR4, c[0x0][0x358] ;  /* 0x00006b00ff0477ac */ /* 0x000e6e0008000a00 */
[----:B------:R-:W2:Y:S08]  /*00b0*/  LDC.64 R4, c[0x0][0x388] ;  /* 0x0000e200ff047b82 */ /* 0x000eb00000000a00 */
[----:B------:R-:W3:Y:S01]  /*00c0*/  LDC R13, c[0x0][0x3a0] ;  /* 0x0000e800ff0d7b82 */ /* 0x000ee20000000800 */
[----:B0-----:R-:W-:-:S07]  /*00d0*/  IMAD.WIDE.U32 R2, R9, 0x4, R2 ;  /* 0x0000000409027825 */ /* 0x001fce00078e0002 */
[----:B------:R-:W0:Y:S01]  /*00e0*/  LDC.64 R6, c[0x0][0x390] ;  /* 0x0000e400ff067b82 */ /* 0x000e220000000a00 */
[----:B-1----:R-:W4:Y:S01]  /*00f0*/  LDG.E.CONSTANT R2, desc[UR4][R2.64] ;  /* 0x0000000402027981 */ /* 0x002f22000c1e9900 */
[----:B--2---:R-:W-:-:S06]  /*0100*/  IMAD.WIDE.U32 R4, R9, 0x4, R4 ;  /* 0x0000000409047825 */ /* 0x004fcc00078e0004 */
[----:B------:R-:W4:Y:S01]  /*0110*/  LDG.E.CONSTANT R5, desc[UR4][R4.64] ;  /* 0x0000000404057981 */ /* 0x000f22000c1e9900 */
[----:B0-----:R-:W-:-:S04]  /*0120*/  IMAD.WIDE.U32 R6, R9, 0x4, R6 ;  /* 0x0000000409067825 */ /* 0x001fc800078e0006 */
[----:B----4-:R-:W-:-:S05]  /*0130*/  IMAD.IADD R0, R2, 0x1, R5 ;  /* 0x0000000102007824 */ /* 0x010fca00078e0205 */
[----:B---3--:R-:W-:-:S04]  /*0140*/  ISETP.GE.AND P0, PT, R0, R13, PT ;  /* 0x0000000d0000720c */ /* 0x008fc80003f06270 */
[----:B------:R-:W-:-:S04]  /*0150*/  SEL R11, R13, RZ, P0 ;  /* 0x000000ff0d0b7207 */ /* 0x000fc80000000000 */
[----:B------:R-:W-:-:S04]  /*0160*/  IADD3 R11, PT, PT, R0, -R11, RZ ;  /* 0x8000000b000b7210 */ /* 0x000fc80007ffe0ff */
[----:B------:R-:W-:-:S04]  /*0170*/  SHF.R.S32.HI R0, RZ, 0x1f, R11 ;  /* 0x0000001fff007819 */ /* 0x000fc8000001140b */
[----:B------:R-:W-:-:S05]  /*0180*/  LOP3.LUT R0, R0, R13, RZ, 0xc0, !PT ;  /* 0x0000000d00007212 */ /* 0x000fca00078ec0ff */
[----:B------:R-:W-:-:S05]  /*0190*/  IMAD.IADD R11, R11, 0x1, R0 ;  /* 0x000000010b0b7824 */ /* 0x000fca00078e0200 */
[----:B------:R-:W-:Y:S01]  /*01a0*/  STG.E desc[UR4][R6.64], R11 ;  /* 0x0000000b06007986 */ /* 0x000fe2000c101904 */
[----:B------:R-:W-:Y:S05]  /*01b0*/  EXIT ;  /* 0x000000000000794d */ /* 0x000fea0003800000 */
.L_x_6:
        /* <DEDUP_REMOVED lines=12> */
.L_x_75:


//--------------------- .text._ZN3lux4cuda7lattice20kyber_basemul_kernelEPKsS3_Psj --------------------------
	.section	.text._ZN3lux4cuda7lattice20kyber_basemul_kernelEPKsS3_Psj,"ax",@progbits
	.align	128
        .global         _ZN3lux4cuda7lattice20kyber_basemul_kernelEPKsS3_Psj
        .type           _ZN3lux4cuda7lattice20kyber_basemul_kernelEPKsS3_Psj,@function
        .size           _ZN3lux4cuda7lattice20kyber_basemul_kernelEPKsS3_Psj,(.L_x_76 - _ZN3lux4cuda7lattice20kyber_basemul_kernelEPKsS3_Psj)
        .other          _ZN3lux4cuda7lattice20kyber_basemul_kernelEPKsS3_Psj,@"STO_CUDA_ENTRY STV_DEFAULT"
_ZN3lux4cuda7lattice20kyber_basemul_kernelEPKsS3_Psj:
.text._ZN3lux4cuda7lattice20kyber_basemul_kernelEPKsS3_Psj:
[----:B------:R-:W-:Y:S01]  /*0000*/  LDC R1, c[0x0][0x37c] ;  /* 0x0000df00ff017b82 */ /* 0x000fe20000000800 */
[----:B------:R-:W0:Y:S07]  /*0010*/  S2R R3, SR_TID.X ;  /* 0x0000000000037919 */ /* 0x000e2e0000002100 */
[----:B------:R-:W0:Y:S01]  /*0020*/  S2UR UR5, SR_CTAID.X ;  /* 0x00000000000579c3 */ /* 0x000e220000002500 */
[----:B------:R-:W1:Y:S07]  /*0030*/  LDCU UR4, c[0x0][0x398] ;  /* 0x00007300ff0477ac */ /* 0x000e6e0008000800 */
[----:B------:R-:W0:Y:S01]  /*0040*/  LDC R6, c[0x0][0x360] ;  /* 0x0000d800ff067b82 */ /* 0x000e220000000800 */
[----:B-1----:R-:W-:Y:S01]  /*0050*/  USHF.L.U32 UR4, UR4, 0x7, URZ ;  /* 0x0000000704047899 */ /* 0x002fe200080006ff */
[----:B0-----:R-:W-:-:S05]  /*0060*/  IMAD R6, R6, UR5, R3 ;  /* 0x0000000506067c24 */ /* 0x001fca000f8e0203 */
[----:B------:R-:W-:-:S13]  /*0070*/  ISETP.GE.U32.AND P0, PT, R6, UR4, PT ;  /* 0x0000000406007c0c */ /* 0x000fda000bf06070 */
[----:B------:R-:W-:Y:S05]  /*0080*/  @P0 EXIT ;  /* 0x000000000000094d */ /* 0x000fea0003800000 */
[----:B------:R-:W0:Y:S01]  /*0090*/  LDC.64 R2, c[0x0][0x380] ;  /* 0x0000e000ff027b82 */ /* 0x000e220000000a00 */
[----:B------:R-:W1:Y:S01]  /*00a0*/  LDCU.64 UR4, c[0x0][0x358] ;  /* 0x00006b00ff0477ac */ /* 0x000e620008000a00 */
[----:B------:R-:W-:-:S06]  /*00b0*/  SHF.L.U32 R0, R6, 0x1, RZ ;  /* 0x0000000106007819 */ /* 0x000fcc00000006ff */
[----:B------:R-:W2:Y:S01]  /*00c0*/  LDC.64 R4, c[0x0][0x388] ;  /* 0x0000e200ff047b82 */ /* 0x000ea20000000a00 */
[----:B0-----:R-:W-:-:S05]  /*00d0*/  IMAD.WIDE.U32 R2, R0, 0x2, R2 ;  /* 0x0000000200027825 */ /* 0x001fca00078e0002 */
[----:B-1----:R-:W3:Y:S01]  /*00e0*/  LDG.E.U16.CONSTANT R8, desc[UR4][R2.64+0x2] ;  /* 0x0000020402087981 */ /* 0x002ee2000c1e9500 */
[----:B--2---:R-:W-:-:S03]  /*00f0*/  IMAD.WIDE.U32 R4, R0, 0x2, R4 ;  /* 0x0000000200047825 */ /* 0x004fc600078e0004 */
[----:B------:R-:W2:Y:S04]  /*0100*/  LDG.E.U16.CONSTANT R7, desc[UR4][R2.64] ;  /* 0x0000000402077981 */ /* 0x000ea8000c1e9500 */
[----:B------:R-:W4:Y:S04]  /*0110*/  LDG.E.U16.CONSTANT R10, desc[UR4][R4.64+0x2] ;  /* 0x00000204040a7981 */ /* 0x000f28000c1e9500 */
[----:B------:R0:W5:Y:S01]  /*0120*/  LDG.E.U16.CONSTANT R9, desc[UR4][R4.64] ;  /* 0x0000000404097981 */ /* 0x000162000c1e9500 */
[----:B------:R-:W-:-:S04]  /*0130*/  SHF.L.U32 R6, R6, 0x2, RZ ;  /* 0x0000000206067819 */ /* 0x000fc800000006ff */
[----:B------:R-:W-:-:S04]  /*0140*/  LOP3.LUT R13, R6, 0x1fc, RZ, 0xc0, !PT ;  /* 0x000001fc060d7812 */ /* 0x000fc800078ec0ff */
[----:B------:R-:W1:Y:S01]  /*0150*/  LDC.S16 R6, c[0x3][R13+0x900] ;  /* 0x00c240000d067b82 */ /* 0x000e620000000600 */
[----:B---3--:R-:W-:Y:S02]  /*0160*/  PRMT R11, R8, 0x9910, RZ ;  /* 0x00009910080b7816 */ /* 0x008fe400000000ff */
[----:B----4-:R-:W-:-:S05]  /*0170*/  PRMT R12, R10, 0x9910, RZ ;  /* 0x000099100a0c7816 */ /* 0x010fca00000000ff */
[----:B------:R-:W-:-:S04]  /*0180*/  IMAD R8, R11, R12, RZ ;  /* 0x0000000c0b087224 */ /* 0x000fc800078e02ff */
[----:B------:R-:W-:-:S05]  /*0190*/  IMAD R10, R8, -0xcff0000, RZ ;  /* 0xf3010000080a7824 */ /* 0x000fca00078e02ff */
[----:B0-----:R-:W-:-:S05]  /*01a0*/  SHF.R.S32.HI R5, RZ, 0x10, R10 ;  /* 0x00000010ff057819 */ /* 0x001fca000001140a */
[----:B------:R-:W-:-:S05]  /*01b0*/  IMAD R5, R5, -0xd01, R8 ;  /* 0xfffff2ff05057824 */ /* 0x000fca00078e0208 */
[----:B------:R-:W-:-:S05]  /*01c0*/  SHF.R.S32.HI R5, RZ, 0x10, R5 ;  /* 0x00000010ff057819 */ /* 0x000fca0000011405 */
[----:B-1----:R-:W-:-:S04]  /*01d0*/  IMAD R5, R6, R5, RZ ;  /* 0x0000000506057224 */ /* 0x002fc800078e02ff */
[----:B------:R-:W-:Y:S01]  /*01e0*/  IMAD R2, R5, -0xcff0000, RZ ;  /* 0xf301000005027824 */ /* 0x000fe200078e02ff */
[----:B-----5:R-:W-:Y:S02]  /*01f0*/  PRMT R4, R9, 0x9910, RZ ;  /* 0x0000991009047816 */ /* 0x020fe400000000ff */
[----:B--2---:R-:W-:Y:S02]  /*0200*/  PRMT R7, R7, 0x9910, RZ ;  /* 0x0000991007077816 */ /* 0x004fe400000000ff */
[----:B------:R-:W-:Y:S01]  /*0210*/  SHF.R.S32.HI R2, RZ, 0x10, R2 ;  /* 0x00000010ff027819 */ /* 0x000fe20000011402 */
[-C--:B------:R-:W-:Y:S02]  /*0220*/  IMAD R6, R11, R4.reuse, RZ ;  /* 0x000000040b067224 */ /* 0x080fe400078e02ff */
[----:B------:R-:W-:Y:S02]  /*0230*/  IMAD R4, R7, R4, RZ ;  /* 0x0000000407047224 */ /* 0x000fe400078e02ff */
[----:B------:R-:W-:-:S02]  /*0240*/  IMAD R5, R2, -0xd01, R5 ;  /* 0xfffff2ff02057824 */ /* 0x000fc400078e0205 */
[----:B------:R-:W0:Y:S01]  /*0250*/  LDC.64 R2, c[0x0][0x390] ;  /* 0x0000e400ff027b82 */ /* 0x000e220000000a00 */
[----:B------:R-:W-:Y:S02]  /*0260*/  IMAD R6, R12, R7, R6 ;  /* 0x000000070c067224 */ /* 0x000fe400078e0206 */
[----:B------:R-:W-:Y:S02]  /*0270*/  LEA.HI.SX32 R4, R5, R4, 0x10 ;  /* 0x0000000405047211 */ /* 0x000fe400078f82ff */
[----:B------:R-:W-:-:S03]  /*0280*/  IMAD R7, R6, -0xcff0000, RZ ;  /* 0xf301000006077824 */ /* 0x000fc600078e02ff */
[----:B------:R-:W-:Y:S02]  /*0290*/  IMAD R5, R4, -0xcff0000, RZ ;  /* 0xf301000004057824 */ /* 0x000fe400078e02ff */
[----:B------:R-:W-:-:S03]  /*02a0*/  SHF.R.S32.HI R7, RZ, 0x10, R7 ;  /* 0x00000010ff077819 */ /* 0x000fc60000011407 */
[----:B------:R-:W-:Y:S02]  /*02b0*/  SHF.R.S32.HI R5, RZ, 0x10, R5 ;  /* 0x00000010ff057819 */ /* 0x000fe40000011405 */
[----:B------:R-:W-:-:S03]  /*02c0*/  IMAD R7, R7, -0xd01, R6 ;  /* 0xfffff2ff07077824 */ /* 0x000fc600078e0206 */
[----:B------:R-:W-:Y:S02]  /*02d0*/  IMAD R5, R5, -0xd01, R4 ;  /* 0xfffff2ff05057824 */ /* 0x000fe400078e0204 */
[----:B------:R-:W-:-:S03]  /*02e0*/  SHF.R.U32.HI R7, RZ, 0x10, R7 ;  /* 0x00000010ff077819 */ /* 0x000fc60000011607 */
[----:B------:R-:W-:Y:S01]  /*02f0*/  SHF.R.U32.HI R5, RZ, 0x10, R5 ;  /* 0x00000010ff057819 */ /* 0x000fe20000011605 */
[----:B0-----:R-:W-:-:S05]  /*0300*/  IMAD.WIDE.U32 R2, R0, 0x2, R2 ;  /* 0x0000000200027825 */ /* 0x001fca00078e0002 */
[----:B------:R-:W-:Y:S04]  /*0310*/  STG.E.U16 desc[UR4][R2.64+0x2], R7 ;  /* 0x0000020702007986 */ /* 0x000fe8000c101504 */
[----:B------:R-:W-:Y:S01]  /*0320*/  STG.E.U16 desc[UR4][R2.64], R5 ;  /* 0x0000000502007986 */ /* 0x000fe2000c101504 */
[----:B------:R-:W-:Y:S05]  /*0330*/  EXIT ;  /* 0x000000000000794d */ /* 0x000fea0003800000 */
.L_x_7:
        /* <DEDUP_REMOVED lines=12> */
.L_x_76:


//--------------------- .text._ZN3lux4cuda7lattice30dilithium_pointwise_mul_kernelEPKiS3_Pijj --------------------------
	.section	.text._ZN3lux4cuda7lattice30dilithium_pointwise_mul_kernelEPKiS3_Pijj,"ax",@progbits
	.align	128
        .global         _ZN3lux4cuda7lattice30dilithium_pointwise_mul_kernelEPKiS3_Pijj
        .type           _ZN3lux4cuda7lattice30dilithium_pointwise_mul_kernelEPKiS3_Pijj,@function
        .size           _ZN3lux4cuda7lattice30dilithium_pointwise_mul_kernelEPKiS3_Pijj,(.L_x_77 - _ZN3lux4cuda7lattice30dilithium_pointwise_mul_kernelEPKiS3_Pijj)
        .other          _ZN3lux4cuda7lattice30dilithium_pointwise_mul_kernelEPKiS3_Pijj,@"STO_CUDA_ENTRY STV_DEFAULT"
_ZN3lux4cuda7lattice30dilithium_pointwise_mul_kernelEPKiS3_Pijj:
.text._ZN3lux4cuda7lattice30dilithium_pointwise_mul_kernelEPKiS3_Pijj:
        /* <DEDUP_REMOVED lines=12> */
[----:B------:R-:W3:Y:S01]  /*00c0*/  LDC.64 R8, c[0x0][0x390] ;  /* 0x0000e400ff087b82 */ /* 0x000ee20000000a00 */
[----:B0-----:R-:W-:-:S06]  /*00d0*/  IMAD.WIDE.U32 R2, R11, 0x4, R2 ;  /* 0x000000040b027825 */ /* 0x001fcc00078e0002 */
[----:B-1----:R-:W4:Y:S01]  /*00e0*/  LDG.E.CONSTANT R2, desc[UR4][R2.64] ;  /* 0x0000000402027981 */ /* 0x002f22000c1e9900 */
[----:B--2---:R-:W-:-:S06]  /*00f0*/  IMAD.WIDE.U32 R4, R11, 0x4, R4 ;  /* 0x000000040b047825 */ /* 0x004fcc00078e0004 */
[----:B------:R-:W4:Y:S02]  /*0100*/  LDG.E.CONSTANT R5, desc[UR4][R4.64] ;  /* 0x0000000404057981 */ /* 0x000f24000c1e9900 */
[----:B----4-:R-:W-:-:S04]  /*0110*/  IMAD.WIDE R6, R5, R2, RZ ;  /* 0x0000000205067225 */ /* 0x010fc800078e02ff */
[----:B------:R-:W-:-:S05]  /*0120*/  IMAD R13, R6, 0x3802001, RZ ;  /* 0x03802001060d7824 */ /* 0x000fca00078e02ff */
[----:B------:R-:W-:Y:S01]  /*0130*/  SHF.R.S32.HI R0, RZ, 0x1f, R13 ;  /* 0x0000001fff007819 */ /* 0x000fe2000001140d */
[----:B------:R-:W-:-:S04]  /*0140*/  IMAD.HI.U32 R10, R13, -0x7fe001, R6 ;  /* 0xff801fff0d0a7827 */ /* 0x000fc800078e0006 */
[----:B------:R-:W-:Y:S02]  /*0150*/  IMAD R0, R0, -0x7fe001, RZ ;  /* 0xff801fff00007824 */ /* 0x000fe400078e02ff */
[----:B---3--:R-:W-:-:S03]  /*0160*/  IMAD.WIDE.U32 R6, R11, 0x4, R8 ;  /* 0x000000040b067825 */ /* 0x008fc600078e0008 */
[----:B------:R-:W-:-:S05]  /*0170*/  IADD3 R9, PT, PT, R10, -R13, R0 ;  /* 0x8000000d0a097210 */ /* 0x000fca0007ffe000 */
[----:B------:R-:W-:Y:S01]  /*0180*/  STG.E desc[UR4][R6.64], R9 ;  /* 0x0000000906007986 */ /* 0x000fe2000c101904 */
[----:B------:R-:W-:Y:S05]  /*0190*/  EXIT ;  /* 0x000000000000794d */ /* 0x000fea0003800000 */
.L_x_8:
        /* <DEDUP_REMOVED lines=14> */
.L_x_77:


//--------------------- .text._ZN3lux4cuda7lattice24kyber_ntt_inverse_kernelEPsj --------------------------
	.section	.text._ZN3lux4cuda7lattice24kyber_ntt_inverse_kernelEPsj,"ax",@progbits
	.align	128
        .global         _ZN3lux4cuda7lattice24kyber_ntt_inverse_kernelEPsj
        .type           _ZN3lux4cuda7lattice24kyber_ntt_inverse_kernelEPsj,@function
        .size           _ZN3lux4cuda7lattice24kyber_ntt_inverse_kernelEPsj,(.L_x_78 - _ZN3lux4cuda7lattice24kyber_ntt_inverse_kernelEPsj)
        .other          _ZN3lux4cuda7lattice24kyber_ntt_inverse_kernelEPsj,@"STO_CUDA_ENTRY STV_DEFAULT"
_ZN3lux4cuda7lattice24kyber_ntt_inverse_kernelEPsj:
.text._ZN3lux4cuda7lattice24kyber_ntt_inverse_kernelEPsj:
[----:B------:R-:W-:Y:S01]  /*0000*/  LDC R1, c[0x0][0x37c] ;  /* 0x0000df00ff017b82 */ /* 0x000fe20000000800 */
[----:B------:R-:W0:Y:S01]  /*0010*/  S2R R3, SR_CTAID.X ;  /* 0x0000000000037919 */ /* 0x000e220000002500 */
[----:B------:R-:W0:Y:S02]  /*0020*/  LDCU UR4, c[0x0][0x388] ;  /* 0x00007100ff0477ac */ /* 0x000e240008000800 */
[----:B0-----:R-:W-:-:S13]  /*0030*/  ISETP.GE.U32.AND P0, PT, R3, UR4, PT ;  /* 0x0000000403007c0c */ /* 0x001fda000bf06070 */
[----:B------:R-:W-:Y:S05]  /*0040*/  @P0 EXIT ;  /* 0x000000000000094d */ /* 0x000fea0003800000 */
[----:B------:R-:W0:Y:S01]  /*0050*/  S2R R0, SR_TID.X ;  /* 0x0000000000007919 */ /* 0x000e220000002100 */
[----:B------:R-:W1:Y:S01]  /*0060*/  LDCU.64 UR4, c[0x0][0x380] ;  /* 0x00007000ff0477ac */ /* 0x000e620008000a00 */
[----:B------:R-:W2:Y:S01]  /*0070*/  LDCU.64 UR6, c[0x0][0x358] ;  /* 0x00006b00ff0677ac */ /* 0x000ea20008000a00 */
[----:B0-----:R-:W-:Y:S02]  /*0080*/  LEA R3, P1, R3, R0, 0x8 ;  /* 0x0000000003037211 */ /* 0x001fe400078240ff */
[----:B------:R-:W-:-:S03]  /*0090*/  ISETP.GT.U32.AND P0, PT, R0, 0xff, PT ;  /* 0x000000ff0000780c */ /* 0x000fc60003f04070 */
[----:B------:R-:W-:Y:S01]  /*00a0*/  IMAD.X R4, RZ, RZ, RZ, P1 ;  /* 0x000000ffff047224 */ /* 0x000fe200008e06ff */
[----:B-1----:R-:W-:-:S04]  /*00b0*/  LEA R2, P1, R3, UR4, 0x1 ;  /* 0x0000000403027c11 */ /* 0x002fc8000f8208ff */
[----:B------:R-:W-:-:S05]  /*00c0*/  LEA.HI.X R3, R3, UR5, R4, 0x1, P1 ;  /* 0x0000000503037c11 */ /* 0x000fca00088f0c04 */
[----:B--2---:R-:W2:Y:S01]  /*00d0*/  @!P0 LDG.E.U16 R7, desc[UR6][R2.64] ;  /* 0x0000000602078981 */ /* 0x004ea2000c1e1500 */
[----:B------:R-:W0:Y:S01]  /*00e0*/  S2UR UR5, SR_CgaCtaId ;  /* 0x00000000000579c3 */ /* 0x000e220000008800 */
[----:B------:R-:W-:Y:S01]  /*00f0*/  UMOV UR4, 0x400 ;  /* 0x0000040000047882 */ /* 0x000fe20000000000 */
[C---:B------:R-:W-:Y:S01]  /*0100*/  ISETP.GT.U32.AND P1, PT, R0.reuse, 0x7f, PT ;  /* 0x0000007f0000780c */ /* 0x040fe20003f24070 */
[----:B------:R-:W-:Y:S01]  /*0110*/  IMAD.SHL.U32 R4, R0, 0x2, RZ ;  /* 0x0000000200047824 */ /* 0x000fe200078e00ff */
[----:B------:R-:W-:Y:S01]  /*0120*/  BSSY.RECONVERGENT B0, `(.L_x_9) ;  /* 0x0000020000007945 */ /* 0x000fe20003800200 */
[----:B0-----:R-:W-:-:S06]  /*0130*/  ULEA UR4, UR5, UR4, 0x18 ;  /* 0x0000000405047291 */ /* 0x001fcc000f8ec0ff */
[----:B------:R-:W-:-:S03]  /*0140*/  VIADD R5, R4, UR4 ;  /* 0x0000000404057c36 */ /* 0x000fc60008000000 */
[----:B--2---:R0:W-:Y:S01]  /*0150*/  @!P0 STS.U16 [R4+UR4], R7 ;  /* 0x0000000704008988 */ /* 0x0041e20008000404 */
[----:B------:R-:W-:Y:S06]  /*0160*/  BAR.SYNC.DEFER_BLOCKING 0x0 ;  /* 0x0000000000007b1d */ /* 0x000fec0000010000 */
[----:B------:R-:W-:Y:S05]  /*0170*/  @P1 BRA `(.L_x_10) ;  /* 0x0000000000681947 */ /* 0x000fea0003800000 */
[----:B------:R-:W-:Y:S01]  /*0180*/  LOP3.LUT R6, R4, 0xfc, RZ, 0xc0, !PT ;  /* 0x000000fc04067812 */ /* 0x000fe200078ec0ff */
[----:B------:R-:W-:-:S04]  /*0190*/  UMOV UR5, 0xa00 ;  /* 0x00000a0000057882 */ /* 0x000fc80000000000 */
[----:B0-----:R-:W-:Y:S01]  /*01a0*/  IMAD.IADD R7, R5, 0x1, R6 ;  /* 0x0000000105077824 */ /* 0x001fe200078e0206 */
[----:B------:R-:W-:-:S04]  /*01b0*/  SHF.R.U32.HI R6, RZ, 0x1, R0 ;  /* 0x00000001ff067819 */ /* 0x000fc80000011600 */
[----:B------:R-:W0:Y:S01]  /*01c0*/  LDS.U16 R9, [R7+0x4] ;  /* 0x0000040007097984 */ /* 0x000e220000000400 */
[----:B------:R-:W-:-:S03]  /*01d0*/  LEA R6, R6, UR5, 0x2 ;  /* 0x0000000506067c11 */ /* 0x000fc6000f8e10ff */
[----:B------:R-:W1:Y:S03]  /*01e0*/  LDS.U16 R8, [R7] ;  /* 0x0000000007087984 */ /* 0x000e660000000400 */
[----:B------:R-:W2:Y:S01]  /*01f0*/  LDC.S16 R6, c[0x3][R6+0x100] ;  /* 0x00c0400006067b82 */ /* 0x000ea20000000600 */
[----:B0-----:R-:W-:-:S05]  /*0200*/  IMAD.MOV R11, RZ, RZ, -R9 ;  /* 0x000000ffff0b7224 */ /* 0x001fca00078e0a09 */
[----:B------:R-:W-:-:S05]  /*0210*/  PRMT R11, R11, 0x7710, RZ ;  /* 0x000077100b0b7816 */ /* 0x000fca00000000ff */
[C---:B-1----:R-:W-:Y:S01]  /*0220*/  IMAD.IADD R10, R8.reuse, 0x1, R11 ;  /* 0x00000001080a7824 */ /* 0x042fe200078e020b */
[----:B------:R-:W-:-:S04]  /*0230*/  IADD3 R8, PT, PT, R8, R9, RZ ;  /* 0x0000000908087210 */ /* 0x000fc80007ffe0ff */
[----:B------:R-:W-:Y:S02]  /*0240*/  PRMT R10, R10, 0x9910, RZ ;  /* 0x000099100a0a7816 */ /* 0x000fe400000000ff */
[----:B------:R-:W-:Y:S01]  /*0250*/  PRMT R11, R8, 0x9910, RZ ;  /* 0x00009910080b7816 */ /* 0x000fe200000000ff */
[----:B------:R-:W-:Y:S02]  /*0260*/  IMAD.MOV.U32 R8, RZ, RZ, 0x4ebf ;  /* 0x00004ebfff087424 */ /* 0x000fe400078e00ff */
[----:B------:R-:W-:Y:S02]  /*0270*/  IMAD.MOV.U32 R9, RZ, RZ, R10 ;  /* 0x000000ffff097224 */ /* 0x000fe400078e000a */
[----:B------:R-:W-:Y:S02]  /*0280*/  IMAD R8, R11, R8, 0x2000000 ;  /* 0x020000000b087424 */ /* 0x000fe400078e0208 */
[----:B--2---:R-:W-:-:S03]  /*0290*/  IMAD R9, R6, R9, RZ ;  /* 0x0000000906097224 */ /* 0x004fc600078e02ff */
[----:B------:R-:W-:Y:S01]  /*02a0*/  SHF.R.S32.HI R8, RZ, 0x1a, R8 ;  /* 0x0000001aff087819 */ /* 0x000fe20000011408 */
[----:B------:R-:W-:-:S04]  /*02b0*/  IMAD R10, R9, -0xcff0000, RZ ;  /* 0xf3010000090a7824 */ /* 0x000fc800078e02ff */
[----:B------:R-:W-:Y:S01]  /*02c0*/  IMAD R8, R8, -0xd01, R11 ;  /* 0xfffff2ff08087824 */ /* 0x000fe200078e020b */
[----:B------:R-:W-:-:S04]  /*02d0*/  SHF.R.S32.HI R10, RZ, 0x10, R10 ;  /* 0x00000010ff0a7819 */ /* 0x000fc8000001140a */
[----:B------:R1:W-:Y:S01]  /*02e0*/  STS.U16 [R7], R8 ;  /* 0x0000000807007388 */ /* 0x0003e20000000400 */
[----:B------:R-:W-:-:S05]  /*02f0*/  IMAD R10, R10, -0xd01, R9 ;  /* 0xfffff2ff0a0a7824 */ /* 0x000fca00078e0209 */
[----:B------:R-:W-:-:S05]  /*0300*/  SHF.R.U32.HI R10, RZ, 0x10, R10 ;  /* 0x00000010ff0a7819 */ /* 0x000fca000001160a */
[----:B------:R1:W-:Y:S02]  /*0310*/  STS.U16 [R7+0x4], R10 ;  /* 0x0000040a07007388 */ /* 0x0003e40000000400 */
.L_x_10:
[----:B------:R-:W-:Y:S05]  /*0320*/  BSYNC.RECONVERGENT B0 ;  /* 0x0000000000007941 */ /* 0x000fea0003800200 */
.L_x_9:
[----:B------:R-:W-:Y:S06]  /*0330*/  BAR.SYNC.DEFER_BLOCKING 0x0 ;  /* 0x0000000000007b1d */ /* 0x000fec0000010000 */
[----:B------:R-:W-:Y:S04]  /*0340*/  BSSY.RECONVERGENT B0, `(.L_x_11) ;  /* 0x000001a000007945 */ /* 0x000fe80003800200 */
[----:B------:R-:W-:Y:S05]  /*0350*/  @P1 BRA `(.L_x_12) ;  /* 0x0000000000601947 */ /* 0x000fea0003800000 */
[----:B------:R-:W-:-:S05]  /*0360*/  LOP3.LUT R6, R4, 0xf8, RZ, 0xc0, !PT ;  /* 0x000000f804067812 */ /* 0x000fca00078ec0ff */
[----:B01----:R-:W-:Y:S01]  /*0370*/  IMAD.IADD R7, R5, 0x1, R6 ;  /* 0x0000000105077824 */ /* 0x003fe200078e0206 */
[----:B------:R-:W-:-:S04]  /*0380*/  LOP3.LUT R6, R0, 0x3fc, RZ, 0xc0, !PT ;  /* 0x000003fc00067812 */ /* 0x000fc800078ec0ff */
[----:B------:R-:W0:Y:S02]  /*0390*/  LDS.U16 R9, [R7+0x8] ;  /* 0x0000080007097984 */ /* 0x000e240000000400 */
[----:B------:R-:W1:Y:S02]  /*03a0*/  LDC.S16 R6, c[0x3][R6+0xa80] ;  /* 0x00c2a00006067b82 */ /* 0x000e640000000600 */
[----:B------:R-:W2:Y:S01]  /*03b0*/  LDS.U16 R8, [R7] ;  /* 0x0000000007087984 */ /* 0x000ea20000000400 */
[----:B0-----:R-:W-:-:S05]  /*03c0*/  IMAD.MOV R11, RZ, RZ, -R9 ;  /* 0x000000ffff0b7224 */ /* 0x001fca00078e0a09 */
[----:B------:R-:W-:-:S05]  /*03d0*/  PRMT R11, R11, 0x7710, RZ ;  /* 0x000077100b0b7816 */ /* 0x000fca00000000ff */
[C---:B--2---:R-:W-:Y:S01]  /*03e0*/  IMAD.IADD R10, R8.reuse, 0x1, R11 ;  /* 0x00000001080a7824 */ /* 0x044fe200078e020b */
[----:B------:R-:W-:-:S04]  /*03f0*/  IADD3 R8, PT, PT, R8, R9, RZ ;  /* 0x0000000908087210 */ /* 0x000fc80007ffe0ff */
[----:B------:R-:W-:Y:S02]  /*0400*/  PRMT R10, R10, 0x9910, RZ ;  /* 0x000099100a0a7816 */ /* 0x000fe400000000ff */
[----:B------:R-:W-:Y:S01]  /*0410*/  PRMT R11, R8, 0x9910, RZ ;  /* 0x00009910080b7816 */ /* 0x000fe200000000ff */
[----:B------:R-:W-:Y:S02]  /*0420*/  IMAD.MOV.U32 R8, RZ, RZ, 0x4ebf ;  /* 0x00004ebfff087424 */ /* 0x000fe400078e00ff */
[----:B------:R-:W-:Y:S02]  /*0430*/  IMAD.MOV.U32 R9, RZ, RZ, R10 ;  /* 0x000000ffff097224 */ /* 0x000fe400078e000a */
[----:B------:R-:W-:Y:S02]  /*0440*/  IMAD R8, R11, R8, 0x2000000 ;  /* 0x020000000b087424 */ /* 0x000fe400078e0208 */
[----:B-1----:R-:W-:-:S03]  /*0450*/  IMAD R9, R6, R9, RZ ;  /* 0x0000000906097224 */ /* 0x002fc600078e02ff */
        /* <DEDUP_REMOVED lines=8> */
.L_x_12:
[----:B------:R-:W-:Y:S05]  /*04e0*/  BSYNC.RECONVERGENT B0 ;  /* 0x0000000000007941 */ /* 0x000fea0003800200 */
.L_x_11:
[----:B------:R-:W-:Y:S06]  /*04f0*/  BAR.SYNC.DEFER_BLOCKING 0x0 ;  /* 0x0000000000007b1d */ /* 0x000fec0000010000 */
[----:B------:R-:W-:Y:S04]  /*0500*/  BSSY.RECONVERGENT B0, `(.L_x_13) ;  /* 0x000001c000007945 */ /* 0x000fe80003800200 */
[----:B------:R-:W-:Y:S05]  /*0510*/  @P1 BRA `(.L_x_14) ;  /* 0x0000000000681947 */ /* 0x000fea0003800000 */
[----:B------:R-:W-:Y:S01]  /*0520*/  LOP3.LUT R6, R4, 0xf0, RZ, 0xc0, !PT ;  /* 0x000000f004067812 */ /* 0x000fe200078ec0ff */
[----:B------:R-:W-:-:S04]  /*0530*/  UMOV UR5, 0xa00 ;  /* 0x00000a0000057882 */ /* 0x000fc80000000000 */
[----:B012---:R-:W-:Y:S01]  /*0540*/  IMAD.IADD R7, R5, 0x1, R6 ;  /* 0x0000000105077824 */ /* 0x007fe200078e0206 */
        /* <DEDUP_REMOVED lines=23> */
.L_x_14:
[----:B------:R-:W-:Y:S05]  /*06c0*/  BSYNC.RECONVERGENT B0 ;  /* 0x0000000000007941 */ /* 0x000fea0003800200 */
.L_x_13:
[----:B------:R-:W-:Y:S06]  /*06d0*/  BAR.SYNC.DEFER_BLOCKING 0x0 ;  /* 0x0000000000007b1d */ /* 0x000fec0000010000 */
[----:B------:R-:W-:Y:S04]  /*06e0*/  BSSY.RECONVERGENT B0, `(.L_x_15) ;  /* 0x000001c000007945 */ /* 0x000fe80003800200 */
[----:B------:R-:W-:Y:S05]  /*06f0*/  @P1 BRA `(.L_x_16) ;  /* 0x0000000000681947 */ /* 0x000fea0003800000 */
[----:B------:R-:W-:Y:S01]  /*0700*/  LOP3.LUT R6, R4, 0xe0, RZ, 0xc0, !PT ;  /* 0x000000e004067812 */ /* 0x000fe200078ec0ff */
[----:B------:R-:W-:-:S04]  /*0710*/  UMOV UR5, 0xa00 ;  /* 0x00000a0000057882 */ /* 0x000fc80000000000 */
[----:B0123--:R-:W-:Y:S01]  /*0720*/  IMAD.IADD R7, R5, 0x1, R6 ;  /* 0x0000000105077824 */ /* 0x00ffe200078e0206 */
        /* <DEDUP_REMOVED lines=23> */
.L_x_16:
[----:B------:R-:W-:Y:S05]  /*08a0*/  BSYNC.RECONVERGENT B0 ;  /* 0x0000000000007941 */ /* 0x000fea0003800200 */
.L_x_15:
[----:B------:R-:W-:Y:S06]  /*08b0*/  BAR.SYNC.DEFER_BLOCKING 0x0 ;  /* 0x0000000000007b1d */ /* 0x000fec0000010000 */
[----:B------:R-:W-:Y:S04]  /*08c0*/  BSSY.RECONVERGENT B0, `(.L_x_17) ;  /* 0x000001c000007945 */ /* 0x000fe80003800200 */
[----:B------:R-:W-:Y:S05]  /*08d0*/  @P1 BRA `(.L_x_18) ;  /* 0x0000000000681947 */ /* 0x000fea0003800000 */
[----:B------:R-:W-:Y:S01]  /*08e0*/  LOP3.LUT R6, R4, 0xc0, RZ, 0xc0, !PT ;  /* 0x000000c004067812 */ /* 0x000fe200078ec0ff */
[----:B------:R-:W-:-:S04]  /*08f0*/  UMOV UR5, 0xa00 ;  /* 0x00000a0000057882 */ /* 0x000fc80000000000 */
[----:B01234-:R-:W-:Y:S01]  /*0900*/  IMAD.IADD R7, R5, 0x1, R6 ;  /* 0x0000000105077824 */ /* 0x01ffe200078e0206 */
        /* <DEDUP_REMOVED lines=23> */
.L_x_18:
[----:B------:R-:W-:Y:S05]  /*0a80*/  BSYNC.RECONVERGENT B0 ;  /* 0x0000000000007941 */ /* 0x000fea0003800200 */
.L_x_17:
[----:B------:R-:W-:Y:S06]  /*0a90*/  BAR.SYNC.DEFER_BLOCKING 0x0 ;  /* 0x0000000000007b1d */ /* 0x000fec0000010000 */
[----:B------:R-:W-:Y:S04]  /*0aa0*/  BSSY.RECONVERGENT B0, `(.L_x_19) ;  /* 0x000001b000007945 */ /* 0x000fe80003800200 */
[----:B------:R-:W-:Y:S05]  /*0ab0*/  @P1 BRA `(.L_x_20) ;  /* 0x0000000000641947 */ /* 0x000fea0003800000 */
[----:B------:R-:W-:Y:S01]  /*0ac0*/  LOP3.LUT R6, R4, 0x80, RZ, 0xc0, !PT ;  /* 0x0000008004067812 */ /* 0x000fe200078ec0ff */
[----:B------:R-:W-:Y:S01]  /*0ad0*/  UMOV UR5, 0xa00 ;  /* 0x00000a0000057882 */ /* 0x000fe20000000000 */
[----:B------:R-:W-:-:S03]  /*0ae0*/  SHF.R.U32.HI R0, RZ, 0x6, R0 ;  /* 0x00000006ff007819 */ /* 0x000fc60000011600 */
[----:B------:R-:W-:Y:S01]  /*0af0*/  IMAD.IADD R6, R5, 0x1, R6 ;  /* 0x0000000105067824 */ /* 0x000fe200078e0206 */
[----:B------:R-:W-:-:S04]  /*0b00*/  LEA R0, R0, UR5, 0x2 ;  /* 0x0000000500007c11 */ /* 0x000fc8000f8e10ff */
[----:B01234-:R-:W0:Y:S02]  /*0b10*/  LDS.U16 R8, [R6+0x80] ;  /* 0x0000800006087984 */ /* 0x01fe240000000400 */
[----:B------:R-:W1:Y:S02]  /*0b20*/  LDC.S16 R0, c[0x3][R0+0x8] ;  /* 0x00c0020000007b82 */ /* 0x000e640000000600 */
[----:B------:R-:W2:Y:S01]  /*0b30*/  LDS.U16 R5, [R6] ;  /* 0x0000000006057984 */ /* 0x000ea20000000400 */
[----:B0-----:R-:W-:-:S05]  /*0b40*/  IMAD.MOV R10, RZ, RZ, -R8 ;  /* 0x000000ffff0a7224 */ /* 0x001fca00078e0a08 */
[----:B------:R-:W-:-:S04]  /*0b50*/  PRMT R10, R10, 0x7710, RZ ;  /* 0x000077100a0a7816 */ /* 0x000fc800000000ff */
[C---:B--2---:R-:W-:Y:S01]  /*0b60*/  IADD3 R7, PT, PT, R5.reuse, R10, RZ ;  /* 0x0000000a05077210 */ /* 0x044fe20007ffe0ff */
[----:B------:R-:W-:-:S03]  /*0b70*/  IMAD.IADD R5, R5, 0x1, R8 ;  /* 0x0000000105057824 */ /* 0x000fc600078e0208 */
[----:B------:R-:W-:Y:S02]  /*0b80*/  PRMT R7, R7, 0x9910, RZ ;  /* 0x0000991007077816 */ /* 0x000fe400000000ff */
[----:B------:R-:W-:Y:S01]  /*0b90*/  PRMT R10, R5, 0x9910, RZ ;  /* 0x00009910050a7816 */ /* 0x000fe200000000ff */
[----:B------:R-:W-:Y:S02]  /*0ba0*/  IMAD.MOV.U32 R5, RZ, RZ, 0x4ebf ;  /* 0x00004ebfff057424 */ /* 0x000fe400078e00ff */
[----:B-1----:R-:W-:Y:S02]  /*0bb0*/  IMAD R7, R0, R7, RZ ;  /* 0x0000000700077224 */ /* 0x002fe400078e02ff */
[----:B------:R-:W-:Y:S02]  /*0bc0*/  IMAD R5, R10, R5, 0x2000000 ;  /* 0x020000000a057424 */ /* 0x000fe400078e0205 */
[----:B------:R-:W-:-:S03]  /*0bd0*/  IMAD R8, R7, -0xcff0000, RZ ;  /* 0xf301000007087824 */ /* 0x000fc600078e02ff */
[----:B------:R-:W-:Y:S02]  /*0be0*/  SHF.R.S32.HI R5, RZ, 0x1a, R5 ;  /* 0x0000001aff057819 */ /* 0x000fe40000011405 */
[----:B------:R-:W-:-:S03]  /*0bf0*/  SHF.R.S32.HI R8, RZ, 0x10, R8 ;  /* 0x00000010ff087819 */ /* 0x000fc60000011408 */
[----:B------:R-:W-:Y:S02]  /*0c00*/  IMAD R5, R5, -0xd01, R10 ;  /* 0xfffff2ff05057824 */ /* 0x000fe400078e020a */
[----:B------:R-:W-:-:S03]  /*0c10*/  IMAD R8, R8, -0xd01, R7 ;  /* 0xfffff2ff08087824 */ /* 0x000fc600078e0207 */
[----:B------:R0:W-:Y:S02]  /*0c20*/  STS.U16 [R6], R5 ;  /* 0x0000000506007388 */ /* 0x0001e40000000400 */
[----:B------:R-:W-:-:S05]  /*0c30*/  SHF.R.U32.HI R7, RZ, 0x10, R8 ;  /* 0x00000010ff077819 */ /* 0x000fca0000011608 */
[----:B------:R0:W-:Y:S02]  /*0c40*/  STS.U16 [R6+0x80], R7 ;  /* 0x0000800706007388 */ /* 0x0001e40000000400 */
.L_x_20:
[----:B------:R-:W-:Y:S05]  /*0c50*/  BSYNC.RECONVERGENT B0 ;  /* 0x0000000000007941 */ /* 0x000fea0003800200 */
.L_x_19:
[----:B------:R-:W-:Y:S06]  /*0c60*/  BAR.SYNC.DEFER_BLOCKING 0x0 ;  /* 0x0000000000007b1d */ /* 0x000fec0000010000 */
[----:B------:R-:W-:Y:S04]  /*0c70*/  BSSY.RECONVERGENT B0, `(.L_x_21) ;  /* 0x0000018000007945 */ /* 0x000fe80003800200 */
[----:B------:R-:W-:Y:S05]  /*0c80*/  @P1 BRA `(.L_x_22) ;  /* 0x0000000000581947 */ /* 0x000fea0003800000 */
[----:B0-----:R-:W1:Y:S01]  /*0c90*/  LDS.U16 R5, [R4+UR4+0x100] ;  /* 0x0001000404057984 */ /* 0x001e620008000400 */
[----:B------:R-:W0:Y:S03]  /*0ca0*/  LDCU.U16 UR5, c[0x3][0xa04] ;  /* 0x00c14080ff0577ac */ /* 0x000e260008000400 */
[----:B------:R-:W5:Y:S01]  /*0cb0*/  LDS.U16 R0, [R4+UR4] ;  /* 0x0000000404007984 */ /* 0x000f620008000400 */
[----:B0-----:R-:W-:Y:S01]  /*0cc0*/  UPRMT UR5, UR5, 0x9910, URZ ;  /* 0x0000991005057896 */ /* 0x001fe200080000ff */
[----:B-1234-:R-:W-:-:S05]  /*0cd0*/  IMAD.MOV R7, RZ, RZ, -R5 ;  /* 0x000000ffff077224 */ /* 0x01efca00078e0a05 */
[----:B------:R-:W-:-:S05]  /*0ce0*/  PRMT R7, R7, 0x7710, RZ ;  /* 0x0000771007077816 */ /* 0x000fca00000000ff */
[C---:B-----5:R-:W-:Y:S01]  /*0cf0*/  IMAD.IADD R6, R0.reuse, 0x1, R7 ;  /* 0x0000000100067824 */ /* 0x060fe200078e0207 */
[----:B------:R-:W-:-:S04]  /*0d00*/  IADD3 R0, PT, PT, R0, R5, RZ ;  /* 0x0000000500007210 */ /* 0x000fc80007ffe0ff */
[----:B------:R-:W-:Y:S02]  /*0d10*/  PRMT R6, R6, 0x9910, RZ ;  /* 0x0000991006067816 */ /* 0x000fe400000000ff */
[----:B------:R-:W-:Y:S01]  /*0d20*/  PRMT R7, R0, 0x9910, RZ ;  /* 0x0000991000077816 */ /* 0x000fe200000000ff */
[----:B------:R-:W-:Y:S02]  /*0d30*/  IMAD.MOV.U32 R0, RZ, RZ, 0x4ebf ;  /* 0x00004ebfff007424 */ /* 0x000fe400078e00ff */
[----:B------:R-:W-:Y:S02]  /*0d40*/  IMAD.MOV.U32 R5, RZ, RZ, R6 ;  /* 0x000000ffff057224 */ /* 0x000fe400078e0006 */
[----:B------:R-:W-:Y:S02]  /*0d50*/  IMAD R0, R7, R0, 0x2000000 ;  /* 0x0200000007007424 */ /* 0x000fe400078e0200 */
[----:B------:R-:W-:-:S03]  /*0d60*/  IMAD R5, R5, UR5, RZ ;  /* 0x0000000505057c24 */ /* 0x000fc6000f8e02ff */
[----:B------:R-:W-:Y:S01]  /*0d70*/  SHF.R.S32.HI R0, RZ, 0x1a, R0 ;  /* 0x0000001aff007819 */ /* 0x000fe20000011400 */
[----:B------:R-:W-:-:S05]  /*0d80*/  IMAD R6, R5, -0xcff0000, RZ ;  /* 0xf301000005067824 */ /* 0x000fca00078e02ff */
[----:B------:R-:W-:-:S05]  /*0d90*/  SHF.R.S32.HI R6, RZ, 0x10, R6 ;  /* 0x00000010ff067819 */ /* 0x000fca0000011406 */
[----:B------:R-:W-:Y:S02]  /*0da0*/  IMAD R6, R6, -0xd01, R5 ;  /* 0xfffff2ff06067824 */ /* 0x000fe400078e0205 */
[----:B------:R-:W-:-:S03]  /*0db0*/  IMAD R5, R0, -0xd01, R7 ;  /* 0xfffff2ff00057824 */ /* 0x000fc600078e0207 */
[----:B------:R-:W-:Y:S02]  /*0dc0*/  SHF.R.U32.HI R7, RZ, 0x10, R6 ;  /* 0x00000010ff077819 */ /* 0x000fe40000011606 */
[----:B------:R0:W-:Y:S04]  /*0dd0*/  STS.U16 [R4+UR4], R5 ;  /* 0x0000000504007988 */ /* 0x0001e80008000404 */
[----:B------:R0:W-:Y:S02]  /*0de0*/  STS.U16 [R4+UR4+0x100], R7 ;  /* 0x0001000704007988 */ /* 0x0001e40008000404 */
.L_x_22:
[----:B------:R-:W-:Y:S05]  /*0df0*/  BSYNC.RECONVERGENT B0 ;  /* 0x0000000000007941 */ /* 0x000fea0003800200 */
.L_x_21:
[----:B------:R-:W-:Y:S06]  /*0e00*/  BAR.SYNC.DEFER_BLOCKING 0x0 ;  /* 0x0000000000007b1d */ /* 0x000fec0000010000 */
[----:B------:R-:W-:Y:S05]  /*0e10*/  @P0 EXIT ;  /* 0x000000000000094d */ /* 0x000fea0003800000 */
[----:B0-----:R-:W0:Y:S02]  /*0e20*/  LDS.U16 R4, [R4+UR4] ;  /* 0x0000000404047984 */ /* 0x001e240008000400 */
[C---:B0-----:R-:W-:Y:S01]  /*0e30*/  IMAD R0, R4.reuse, -0x275f0000, RZ ;  /* 0xd8a1000004007824 */ /* 0x041fe200078e02ff */
[----:B------:R-:W-:-:S04]  /*0e40*/  PRMT R6, R4, 0x9910, RZ ;  /* 0x0000991004067816 */ /* 0x000fc800000000ff */
[----:B------:R-:W-:Y:S01]  /*0e50*/  SHF.R.S32.HI R5, RZ, 0x10, R0 ;  /* 0x00000010ff057819 */ /* 0x000fe20000011400 */
[----:B------:R-:W-:-:S04]  /*0e60*/  IMAD R0, R6, 0x5a1, RZ ;  /* 0x000005a106007824 */ /* 0x000fc800078e02ff */
[----:B------:R-:W-:-:S05]  /*0e70*/  IMAD R0, R5, -0xd01, R0 ;  /* 0xfffff2ff05007824 */ /* 0x000fca00078e0200 */
[--C-:B------:R-:W-:Y:S02]  /*0e80*/  SHF.R.S32.HI R5, RZ, 0x1f, R0.reuse ;  /* 0x0000001fff057819 */ /* 0x100fe40000011400 */
[----:B------:R-:W-:Y:S02]  /*0e90*/  PRMT R0, R0, 0x7632, R0 ;  /* 0x0000763200007816 */ /* 0x000fe40000000000 */
[----:B------:R-:W-:-:S05]  /*0ea0*/  LOP3.LUT R5, R5, 0xd01, RZ, 0xc0, !PT ;  /* 0x00000d0105057812 */ /* 0x000fca00078ec0ff */
[----:B------:R-:W-:-:S05]  /*0eb0*/  IMAD.IADD R5, R0, 0x1, R5 ;  /* 0x0000000100057824 */ /* 0x000fca00078e0205 */
[----:B------:R-:W-:Y:S01]  /*0ec0*/  STG.E.U16 desc[UR6][R2.64], R5 ;  /* 0x0000000502007986 */ /* 0x000fe2000c101506 */
[----:B------:R-:W-:Y:S05]  /*0ed0*/  EXIT ;  /* 0x000000000000794d */ /* 0x000fea0003800000 */
.L_x_23:
        /* <DEDUP_REMOVED lines=10> */
.L_x_78:


//--------------------- .text._ZN3lux4cuda7lattice24kyber_ntt_forward_kernelEPsj --------------------------
	.section	.text._ZN3lux4cuda7lattice24kyber_ntt_forward_kernelEPsj,"ax",@progbits
	.align	128
        .global         _ZN3lux4cuda7lattice24kyber_ntt_forward_kernelEPsj
        .type           _ZN3lux4cuda7lattice24kyber_ntt_forward_kernelEPsj,@function
        .size           _ZN3lux4cuda7lattice24kyber_ntt_forward_kernelEPsj,(.L_x_79 - _ZN3lux4cuda7lattice24kyber_ntt_forward_kernelEPsj)
        .other          _ZN3lux4cuda7lattice24kyber_ntt_forward_kernelEPsj,@"STO_CUDA_ENTRY STV_DEFAULT"
_ZN3lux4cuda7lattice24kyber_ntt_forward_kernelEPsj:
.text._ZN3lux4cuda7lattice24kyber_ntt_forward_kernelEPsj:
        /* <DEDUP_REMOVED lines=24> */
[----:B------:R-:W1:Y:S01]  /*0180*/  LDS.S16 R6, [R4+UR4+0x100] ;  /* 0x0001000404067984 */ /* 0x000e620008000600 */
[----:B------:R-:W2:Y:S03]  /*0190*/  LDCU.U16 UR5, c[0x3][0x804] ;  /* 0x00c10080ff0577ac */ /* 0x000ea60008000400 */
[----:B------:R-:W3:Y:S01]  /*01a0*/  LDS.U16 R8, [R4+UR4] ;  /* 0x0000000404087984 */ /* 0x000ee20008000400 */
[----:B--2---:R-:W-:-:S06]  /*01b0*/  UPRMT UR5, UR5, 0x9910, URZ ;  /* 0x0000991005057896 */ /* 0x004fcc00080000ff */
[----:B-1----:R-:W-:-:S04]  /*01c0*/  IMAD R6, R6, UR5, RZ ;  /* 0x0000000506067c24 */ /* 0x002fc8000f8e02ff */
[----:B0-----:R-:W-:-:S05]  /*01d0*/  IMAD R7, R6, -0xcff0000, RZ ;  /* 0xf301000006077824 */ /* 0x001fca00078e02ff */
[----:B------:R-:W-:-:S05]  /*01e0*/  SHF.R.S32.HI R7, RZ, 0x10, R7 ;  /* 0x00000010ff077819 */ /* 0x000fca0000011407 */
[----:B------:R-:W-:-:S05]  /*01f0*/  IMAD R7, R7, -0xd01, R6 ;  /* 0xfffff2ff07077824 */ /* 0x000fca00078e0206 */
[C---:B------:R-:W-:Y:S02]  /*0200*/  PRMT R6, R7.reuse, 0xbb32, RZ ;  /* 0x0000bb3207067816 */ /* 0x040fe400000000ff */
[----:B------:R-:W-:-:S03]  /*0210*/  PRMT R7, R7, 0x7632, R7 ;  /* 0x0000763207077816 */ /* 0x000fc60000000007 */
[----:B------:R-:W-:Y:S02]  /*0220*/  IMAD.MOV R6, RZ, RZ, -R6 ;  /* 0x000000ffff067224 */ /* 0x000fe400078e0a06 */
[----:B---3--:R-:W-:-:S03]  /*0230*/  IMAD.IADD R9, R7, 0x1, R8 ;  /* 0x0000000107097824 */ /* 0x008fc600078e0208 */
[----:B------:R-:W-:Y:S02]  /*0240*/  PRMT R11, R6, 0x7710, RZ ;  /* 0x00007710060b7816 */ /* 0x000fe400000000ff */
[----:B------:R1:W-:Y:S03]  /*0250*/  STS.U16 [R4+UR4], R9 ;  /* 0x0000000904007988 */ /* 0x0003e60008000404 */
[----:B------:R-:W-:-:S05]  /*0260*/  IMAD.IADD R7, R8, 0x1, R11 ;  /* 0x0000000108077824 */ /* 0x000fca00078e020b */
[----:B------:R1:W-:Y:S02]  /*0270*/  STS.U16 [R4+UR4+0x100], R7 ;  /* 0x0001000704007988 */ /* 0x0003e40008000404 */
.L_x_25:
[----:B------:R-:W-:Y:S05]  /*0280*/  BSYNC.RECONVERGENT B0 ;  /* 0x0000000000007941 */ /* 0x000fea0003800200 */
.L_x_24:
[----:B------:R-:W-:Y:S06]  /*0290*/  BAR.SYNC.DEFER_BLOCKING 0x0 ;  /* 0x0000000000007b1d */ /* 0x000fec0000010000 */
[----:B------:R-:W-:Y:S04]  /*02a0*/  BSSY.RECONVERGENT B0, `(.L_x_26) ;  /* 0x0000016000007945 */ /* 0x000fe80003800200 */
[----:B------:R-:W-:Y:S05]  /*02b0*/  @P1 BRA `(.L_x_27) ;  /* 0x0000000000501947 */ /* 0x000fea0003800000 */
[----:B------:R-:W-:Y:S01]  /*02c0*/  SHF.R.U32.HI R6, RZ, 0x6, R0 ;  /* 0x00000006ff067819 */ /* 0x000fe20000011600 */
[----:B------:R-:W-:Y:S01]  /*02d0*/  UMOV UR5, 0x800 ;  /* 0x0000080000057882 */ /* 0x000fe20000000000 */
[----:B------:R-:W-:Y:S02]  /*02e0*/  LOP3.LUT R8, R4, 0x80, RZ, 0xc0, !PT ;  /* 0x0000008004087812 */ /* 0x000fe400078ec0ff */
[----:B------:R-:W-:-:S03]  /*02f0*/  LEA R6, R6, UR5, 0x2 ;  /* 0x0000000506067c11 */ /* 0x000fc6000f8e10ff */
[----:B------:R-:W-:-:S03]  /*0300*/  IMAD.IADD R8, R5, 0x1, R8 ;  /* 0x0000000105087824 */ /* 0x000fc600078e0208 */
[----:B------:R-:W2:Y:S02]  /*0310*/  LDC.S16 R6, c[0x3][R6+0x8] ;  /* 0x00c0020006067b82 */ /* 0x000ea40000000600 */
[----:B01----:R-:W2:Y:S04]  /*0320*/  LDS.S16 R7, [R8+0x80] ;  /* 0x0000800008077984 */ /* 0x003ea80000000600 */
[----:B------:R-:W0:Y:S01]  /*0330*/  LDS.U16 R11, [R8] ;  /* 0x00000000080b7984 */ /* 0x000e220000000400 */
[----:B--2---:R-:W-:-:S04]  /*0340*/  IMAD R7, R6, R7, RZ ;  /* 0x0000000706077224 */ /* 0x004fc800078e02ff */
[----:B------:R-:W-:-:S05]  /*0350*/  IMAD R9, R7, -0xcff0000, RZ ;  /* 0xf301000007097824 */ /* 0x000fca00078e02ff */
[----:B------:R-:W-:-:S05]  /*0360*/  SHF.R.S32.HI R10, RZ, 0x10, R9 ;  /* 0x00000010ff0a7819 */ /* 0x000fca0000011409 */
[----:B------:R-:W-:-:S05]  /*0370*/  IMAD R10, R10, -0xd01, R7 ;  /* 0xfffff2ff0a0a7824 */ /* 0x000fca00078e0207 */
[C---:B------:R-:W-:Y:S02]  /*0380*/  PRMT R7, R10.reuse, 0xbb32, RZ ;  /* 0x0000bb320a077816 */ /* 0x040fe400000000ff */
[----:B------:R-:W-:-:S03]  /*0390*/  PRMT R10, R10, 0x7632, R10 ;  /* 0x000076320a0a7816 */ /* 0x000fc6000000000a */
[----:B------:R-:W-:-:S05]  /*03a0*/  IMAD.MOV R7, RZ, RZ, -R7 ;  /* 0x000000ffff077224 */ /* 0x000fca00078e0a07 */
[----:B------:R-:W-:Y:S01]  /*03b0*/  PRMT R12, R7, 0x7710, RZ ;  /* 0x00007710070c7816 */ /* 0x000fe200000000ff */
[----:B0-----:R-:W-:-:S04]  /*03c0*/  IMAD.IADD R7, R10, 0x1, R11 ;  /* 0x000000010a077824 */ /* 0x001fc800078e020b */
[----:B------:R-:W-:Y:S01]  /*03d0*/  IMAD.IADD R11, R11, 0x1, R12 ;  /* 0x000000010b0b7824 */ /* 0x000fe200078e020c */
[----:B------:R2:W-:Y:S04]  /*03e0*/  STS.U16 [R8], R7 ;  /* 0x0000000708007388 */ /* 0x0005e80000000400 */
[----:B------:R2:W-:Y:S02]  /*03f0*/  STS.U16 [R8+0x80], R11 ;  /* 0x0000800b08007388 */ /* 0x0005e40000000400 */
.L_x_27:
[----:B------:R-:W-:Y:S05]  /*0400*/  BSYNC.RECONVERGENT B0 ;  /* 0x0000000000007941 */ /* 0x000fea0003800200 */
.L_x_26:
[----:B------:R-:W-:Y:S06]  /*0410*/  BAR.SYNC.DEFER_BLOCKING 0x0 ;  /* 0x0000000000007b1d */ /* 0x000fec0000010000 */
[----:B------:R-:W-:Y:S04]  /*0420*/  BSSY.RECONVERGENT B0, `(.L_x_28) ;  /* 0x0000016000007945 */ /* 0x000fe80003800200 */
[----:B------:R-:W-:Y:S05]  /*0430*/  @P1 BRA `(.L_x_29) ;  /* 0x0000000000501947 */ /* 0x000fea0003800000 */
[----:B------:R-:W-:Y:S01]  /*0440*/  SHF.R.U32.HI R6, RZ, 0x5, R0 ;  /* 0x00000005ff067819 */ /* 0x000fe20000011600 */
[----:B------:R-:W-:Y:S01]  /*0450*/  UMOV UR5, 0x800 ;  /* 0x0000080000057882 */ /* 0x000fe20000000000 */
[----:B--2---:R-:W-:Y:S02]  /*0460*/  LOP3.LUT R8, R4, 0xc0, RZ, 0xc0, !PT ;  /* 0x000000c004087812 */ /* 0x004fe400078ec0ff */
        /* <DEDUP_REMOVED lines=17> */
.L_x_29:
[----:B------:R-:W-:Y:S05]  /*0580*/  BSYNC.RECONVERGENT B0 ;  /* 0x0000000000007941 */ /* 0x000fea0003800200 */
.L_x_28:
[----:B------:R-:W-:Y:S06]  /*0590*/  BAR.SYNC.DEFER_BLOCKING 0x0 ;  /* 0x0000000000007b1d */ /* 0x000fec0000010000 */
[----:B------:R-:W-:Y:S04]  /*05a0*/  BSSY.RECONVERGENT B0, `(.L_x_30) ;  /* 0x0000016000007945 */ /* 0x000fe80003800200 */
[----:B------:R-:W-:Y:S05]  /*05b0*/  @P1 BRA `(.L_x_31) ;  /* 0x0000000000501947 */ /* 0x000fea0003800000 */
[----:B------:R-:W-:Y:S01]  /*05c0*/  SHF.R.U32.HI R6, RZ, 0x4, R0 ;  /* 0x00000004ff067819 */ /* 0x000fe20000011600 */
[----:B------:R-:W-:Y:S01]  /*05d0*/  UMOV UR5, 0x800 ;  /* 0x0000080000057882 */ /* 0x000fe20000000000 */
[----:B--23--:R-:W-:Y:S02]  /*05e0*/  LOP3.LUT R8, R4, 0xe0, RZ, 0xc0, !PT ;  /* 0x000000e004087812 */ /* 0x00cfe400078ec0ff */
        /* <DEDUP_REMOVED lines=10> */
[----:B------:R-:W-:Y:S02]  /*0690*/  PRMT R10, R10, 0x7632, R10 ;  /* 0x000076320a0a7816 */ /* 0x000fe4000000000a */
[----:B------:R-:W-:-:S04]  /*06a0*/  IADD3 R7, PT, PT, RZ, -R7, RZ ;  /* 0x80000007ff077210 */ /* 0x000fc80007ffe0ff */
[----:B------:R-:W-:Y:S01]  /*06b0*/  PRMT R12, R7, 0x7710, RZ ;  /* 0x00007710070c7816 */ /* 0x000fe200000000ff */
[----:B0-----:R-:W-:-:S04]  /*06c0*/  IMAD.IADD R7, R10, 0x1, R11 ;  /* 0x000000010a077824 */ /* 0x001fc800078e020b */
[----:B------:R-:W-:Y:S01]  /*06d0*/  IMAD.IADD R11, R11, 0x1, R12 ;  /* 0x000000010b0b7824 */ /* 0x000fe200078e020c */
[----:B------:R4:W-:Y:S04]  /*06e0*/  STS.U16 [R8], R7 ;  /* 0x0000000708007388 */ /* 0x0009e80000000400 */
[----:B------:R4:W-:Y:S02]  /*06f0*/  STS.U16 [R8+0x20], R11 ;  /* 0x0000200b08007388 */ /* 0x0009e40000000400 */
.L_x_31:
[----:B------:R-:W-:Y:S05]  /*0700*/  BSYNC.RECONVERGENT B0 ;  /* 0x0000000000007941 */ /* 0x000fea0003800200 */
.L_x_30:
[----:B------:R-:W-:Y:S06]  /*0710*/  BAR.SYNC.DEFER_BLOCKING 0x0 ;  /* 0x0000000000007b1d */ /* 0x000fec0000010000 */
[----:B------:R-:W-:Y:S04]  /*0720*/  BSSY.RECONVERGENT B0, `(.L_x_32) ;  /* 0x0000016000007945 */ /* 0x000fe80003800200 */
[----:B------:R-:W-:Y:S05]  /*0730*/  @P1 BRA `(.L_x_33) ;  /* 0x0000000000501947 */ /* 0x000fea0003800000 */
[----:B------:R-:W-:Y:S01]  /*0740*/  SHF.R.U32.HI R6, RZ, 0x3, R0 ;  /* 0x00000003ff067819 */ /* 0x000fe20000011600 */
[----:B------:R-:W-:Y:S01]  /*0750*/  UMOV UR5, 0x800 ;  /* 0x0000080000057882 */ /* 0x000fe20000000000 */
[----:B--234-:R-:W-:Y:S02]  /*0760*/  LOP3.LUT R8, R4, 0xf0, RZ, 0xc0, !PT ;  /* 0x000000f004087812 */ /* 0x01cfe400078ec0ff */
        /* <DEDUP_REMOVED lines=17> */
.L_x_33:
[----:B------:R-:W-:Y:S05]  /*0880*/  BSYNC.RECONVERGENT B0 ;  /* 0x0000000000007941 */ /* 0x000fea0003800200 */
.L_x_32:
[----:B------:R-:W-:Y:S06]  /*0890*/  BAR.SYNC.DEFER_BLOCKING 0x0 ;  /* 0x0000000000007b1d */ /* 0x000fec0000010000 */
[----:B------:R-:W-:Y:S04]  /*08a0*/  BSSY.RECONVERGENT B0, `(.L_x_34) ;  /* 0x0000014000007945 */ /* 0x000fe80003800200 */
[----:B------:R-:W-:Y:S05]  /*08b0*/  @P1 BRA `(.L_x_35) ;  /* 0x0000000000481947 */ /* 0x000fea0003800000 */
[----:B------:R-:W-:Y:S02]  /*08c0*/  LOP3.LUT R6, R0, 0x3fc, RZ, 0xc0, !PT ;  /* 0x000003fc00067812 */ /* 0x000fe400078ec0ff */
[----:B0-234-:R-:W-:-:S04]  /*08d0*/  LOP3.LUT R8, R4, 0xf8, RZ, 0xc0, !PT ;  /* 0x000000f804087812 */ /* 0x01dfc800078ec0ff */
[----:B------:R-:W0:Y:S01]  /*08e0*/  LDC.S16 R6, c[0x3][R6+0x880] ;  /* 0x00c2200006067b82 */ /* 0x000e220000000600 */
[----:B------:R-:W-:-:S05]  /*08f0*/  IMAD.IADD R8, R5, 0x1, R8 ;  /* 0x0000000105087824 */ /* 0x000fca00078e0208 */
[----:B-1----:R-:W0:Y:S04]  /*0900*/  LDS.S16 R7, [R8+0x8] ;  /* 0x0000080008077984 */ /* 0x002e280000000600 */
[----:B------:R-:W1:Y:S01]  /*0910*/  LDS.U16 R11, [R8] ;  /* 0x00000000080b7984 */ /* 0x000e620000000400 */
[----:B0-----:R-:W-:-:S04]  /*0920*/  IMAD R7, R6, R7, RZ ;  /* 0x0000000706077224 */ /* 0x001fc800078e02ff */
[----:B------:R-:W-:-:S05]  /*0930*/  IMAD R9, R7, -0xcff0000, RZ ;  /* 0xf301000007097824 */ /* 0x000fca00078e02ff */
[----:B------:R-:W-:-:S05]  /*0940*/  SHF.R.S32.HI R10, RZ, 0x10, R9 ;  /* 0x00000010ff0a7819 */ /* 0x000fca0000011409 */
[----:B------:R-:W-:-:S05]  /*0950*/  IMAD R10, R10, -0xd01, R7 ;  /* 0xfffff2ff0a0a7824 */ /* 0x000fca00078e0207 */
[C---:B------:R-:W-:Y:S02]  /*0960*/  PRMT R7, R10.reuse, 0xbb32, RZ ;  /* 0x0000bb320a077816 */ /* 0x040fe400000000ff */
[----:B------:R-:W-:-:S03]  /*0970*/  PRMT R10, R10, 0x7632, R10 ;  /* 0x000076320a0a7816 */ /* 0x000fc6000000000a */
[----:B------:R-:W-:-:S05]  /*0980*/  IMAD.MOV R7, RZ, RZ, -R7 ;  /* 0x000000ffff077224 */ /* 0x000fca00078e0a07 */
[----:B------:R-:W-:Y:S02]  /*0990*/  PRMT R12, R7, 0x7710, RZ ;  /* 0x00007710070c7816 */ /* 0x000fe400000000ff */
[----:B-1----:R-:W-:-:S03]  /*09a0*/  IADD3 R7, PT, PT, R10, R11, RZ ;  /* 0x0000000b0a077210 */ /* 0x002fc60007ffe0ff */
[----:B------:R-:W-:Y:S02]  /*09b0*/  IMAD.IADD R11, R11, 0x1, R12 ;  /* 0x000000010b0b7824 */ /* 0x000fe400078e020c */
[----:B------:R0:W-:Y:S04]  /*09c0*/  STS.U16 [R8], R7 ;  /* 0x0000000708007388 */ /* 0x0001e80000000400 */
[----:B------:R0:W-:Y:S02]  /*09d0*/  STS.U16 [R8+0x8], R11 ;  /* 0x0000080b08007388 */ /* 0x0001e40000000400 */
.L_x_35:
[----:B------:R-:W-:Y:S05]  /*09e0*/  BSYNC.RECONVERGENT B0 ;  /* 0x0000000000007941 */ /* 0x000fea0003800200 */
.L_x_34:
        /* <DEDUP_REMOVED lines=8> */
[----:B------:R-:W5:Y:S02]  /*0a70*/  LDC.S16 R0, c[0x3][R0+0x100] ;  /* 0x00c0400000007b82 */ /* 0x000f640000000600 */
[----:B------:R-:W5:Y:S04]  /*0a80*/  LDS.S16 R5, [R6+0x4] ;  /* 0x0000040006057984 */ /* 0x000f680000000600 */
[----:B-1----:R-:W1:Y:S01]  /*0a90*/  LDS.U16 R9, [R6] ;  /* 0x0000000006097984 */ /* 0x002e620000000400 */
[----:B-----5:R-:W-:-:S04]  /*0aa0*/  IMAD R5, R0, R5, RZ ;  /* 0x0000000500057224 */ /* 0x020fc800078e02ff */
[----:B0-234-:R-:W-:-:S05]  /*0ab0*/  IMAD R7, R5, -0xcff0000, RZ ;  /* 0xf301000005077824 */ /* 0x01dfca00078e02ff */
[----:B------:R-:W-:-:S05]  /*0ac0*/  SHF.R.S32.HI R8, RZ, 0x10, R7 ;  /* 0x00000010ff087819 */ /* 0x000fca0000011407 */
[----:B------:R-:W-:-:S05]  /*0ad0*/  IMAD R8, R8, -0xd01, R5 ;  /* 0xfffff2ff08087824 */ /* 0x000fca00078e0205 */
[C---:B------:R-:W-:Y:S02]  /*0ae0*/  PRMT R5, R8.reuse, 0xbb32, RZ ;  /* 0x0000bb3208057816 */ /* 0x040fe400000000ff */
[----:B------:R-:W-:-:S03]  /*0af0*/  PRMT R8, R8, 0x7632, R8 ;  /* 0x0000763208087816 */ /* 0x000fc60000000008 */
[----:B------:R-:W-:-:S05]  /*0b00*/  IMAD.MOV R5, RZ, RZ, -R5 ;  /* 0x000000ffff057224 */ /* 0x000fca00078e0a05 */
[----:B------:R-:W-:Y:S01]  /*0b10*/  PRMT R10, R5, 0x7710, RZ ;  /* 0x00007710050a7816 */ /* 0x000fe200000000ff */
[----:B-1----:R-:W-:-:S04]  /*0b20*/  IMAD.IADD R5, R8, 0x1, R9 ;  /* 0x0000000108057824 */ /* 0x002fc800078e0209 */
[----:B------:R-:W-:Y:S01]  /*0b30*/  IMAD.IADD R9, R9, 0x1, R10 ;  /* 0x0000000109097824 */ /* 0x000fe200078e020a */
[----:B------:R0:W-:Y:S04]  /*0b40*/  STS.U16 [R6], R5 ;  /* 0x0000000506007388 */ /* 0x0001e80000000400 */
[----:B------:R0:W-:Y:S02]  /*0b50*/  STS.U16 [R6+0x4], R9 ;  /* 0x0000040906007388 */ /* 0x0001e40000000400 */
.L_x_37:
[----:B------:R-:W-:Y:S05]  /*0b60*/  BSYNC.RECONVERGENT B0 ;  /* 0x0000000000007941 */ /* 0x000fea0003800200 */
.L_x_36:
[----:B------:R-:W-:Y:S06]  /*0b70*/  BAR.SYNC.DEFER_BLOCKING 0x0 ;  /* 0x0000000000007b1d */ /* 0x000fec0000010000 */
[----:B------:R-:W-:Y:S05]  /*0b80*/  @P0 EXIT ;  /* 0x000000000000094d */ /* 0x000fea0003800000 */
[----:B01----:R-:W0:Y:S01]  /*0b90*/  LDS.U16 R4, [R4+UR4] ;  /* 0x0000000404047984 */ /* 0x003e220008000400 */
[----:B------:R-:W-:Y:S01]  /*0ba0*/  IMAD.MOV.U32 R0, RZ, RZ, 0x4ebf ;  /* 0x00004ebfff007424 */ /* 0x000fe200078e00ff */
[----:B0-----:R-:W-:-:S05]  /*0bb0*/  PRMT R5, R4, 0x9910, RZ ;  /* 0x0000991004057816 */ /* 0x001fca00000000ff */
[----:B------:R-:W-:-:S05]  /*0bc0*/  IMAD R0, R5, R0, 0x2000000 ;  /* 0x0200000005007424 */ /* 0x000fca00078e0200 */
[----:B------:R-:W-:-:S05]  /*0bd0*/  SHF.R.S32.HI R0, RZ, 0x1a, R0 ;  /* 0x0000001aff007819 */ /* 0x000fca0000011400 */
[----:B------:R-:W-:-:S05]  /*0be0*/  IMAD R5, R0, -0xd01, R5 ;  /* 0xfffff2ff00057824 */ /* 0x000fca00078e0205 */
[----:B------:R-:W-:Y:S01]  /*0bf0*/  STG.E.U16 desc[UR6][R2.64], R5 ;  /* 0x0000000502007986 */ /* 0x000fe2000c101506 */
[----:B------:R-:W-:Y:S05]  /*0c00*/  EXIT ;  /* 0x000000000000794d */ /* 0x000fea0003800000 */
.L_x_38:
        /* <DEDUP_REMOVED lines=15> */
.L_x_79:


//--------------------- .text._ZN3lux4cuda7lattice28dilithium_ntt_inverse_kernelEPij --------------------------
	.section	.text._ZN3lux4cuda7lattice28dilithium_ntt_inverse_kernelEPij,"ax",@progbits
	.align	128
        .global         _ZN3lux4cuda7lattice28dilithium_ntt_inverse_kernelEPij
        .type           _ZN3lux4cuda7lattice28dilithium_ntt_inverse_kernelEPij,@function
        .size           _ZN3lux4cuda7lattice28dilithium_ntt_inverse_kernelEPij,(.L_x_80 - _ZN3lux4cuda7lattice28dilithium_ntt_inverse_kernelEPij)
        .other          _ZN3lux4cuda7lattice28dilithium_ntt_inverse_kernelEPij,@"STO_CUDA_ENTRY STV_DEFAULT"
_ZN3lux4cuda7lattice28dilithium_ntt_inverse_kernelEPij:
.text._ZN3lux4cuda7lattice28dilithium_ntt_inverse_kernelEPij:
        /* <DEDUP_REMOVED lines=13> */
[----:B--2---:R-:W2:Y:S01]  /*00d0*/  @!P0 LDG.E R7, desc[UR6][R2.64] ;  /* 0x0000000602078981 */ /* 0x004ea2000c1e1900 */
[----:B------:R-:W0:Y:S01]  /*00e0*/  S2UR UR5, SR_CgaCtaId ;  /* 0x00000000000579c3 */ /* 0x000e220000008800 */
[----:B------:R-:W-:Y:S01]  /*00f0*/  UMOV UR4, 0x400 ;  /* 0x0000040000047882 */ /* 0x000fe20000000000 */
[C---:B------:R-:W-:Y:S01]  /*0100*/  ISETP.GT.U32.AND P1, PT, R4.reuse, 0x7f, PT ;  /* 0x0000007f0400780c */ /* 0x040fe20003f24070 */
[----:B------:R-:W-:Y:S01]  /*0110*/  IMAD.SHL.U32 R0, R4, 0x4, RZ ;  /* 0x0000000404007824 */ /* 0x000fe200078e00ff */
[----:B------:R-:W-:Y:S01]  /*0120*/  BSSY.RECONVERGENT B0, `(.L_x_39) ;  /* 0x0000015000007945 */ /* 0x000fe20003800200 */
[----:B0-----:R-:W-:-:S06]  /*0130*/  ULEA UR4, UR5, UR4, 0x18 ;  /* 0x0000000405047291 */ /* 0x001fcc000f8ec0ff */
[----:B------:R-:W-:-:S03]  /*0140*/  IADD3 R5, PT, PT, R0, UR4, RZ ;  /* 0x0000000400057c10 */ /* 0x000fc6000fffe0ff */
[----:B--2---:R0:W-:Y:S01]  /*0150*/  @!P0 STS [R0+UR4], R7 ;  /* 0x0000000700008988 */ /* 0x0041e20008000804 */
[----:B------:R-:W-:Y:S06]  /*0160*/  BAR.SYNC.DEFER_BLOCKING 0x0 ;  /* 0x0000000000007b1d */ /* 0x000fec0000010000 */
[----:B------:R-:W-:Y:S05]  /*0170*/  @P1 BRA `(.L_x_40) ;  /* 0x00000000003c1947 */ /* 0x000fea0003800000 */
[----:B------:R-:W-:Y:S02]  /*0180*/  IMAD.SHL.U32 R11, R4, 0x4, RZ ;  /* 0x00000004040b7824 */ /* 0x000fe400078e00ff */
[----:B------:R-:W-:Y:S02]  /*0190*/  IMAD.IADD R8, R0, 0x1, R5 ;  /* 0x0000000100087824 */ /* 0x000fe400078e0205 */
[----:B------:R-:W1:Y:S03]  /*01a0*/  LDC R6, c[0x3][R11+0x600] ;  /* 0x00c180000b067b82 */ /* 0x000e660000000800 */
[----:B------:R-:W-:Y:S04]  /*01b0*/  LDS R9, [R8] ;  /* 0x0000000008097984 */ /* 0x000fe80000000800 */
[----:B------:R-:W0:Y:S02]  /*01c0*/  LDS R10, [R8+0x4] ;  /* 0x00000400080a7984 */ /* 0x000e240000000800 */
[C---:B0-----:R-:W-:Y:S01]  /*01d0*/  IADD3 R7, PT, PT, R9.reuse, -R10, RZ ;  /* 0x8000000a09077210 */ /* 0x041fe20007ffe0ff */
[----:B------:R-:W-:-:S04]  /*01e0*/  IMAD.IADD R9, R9, 0x1, R10 ;  /* 0x0000000109097824 */ /* 0x000fc800078e020a */
[----:B-1----:R-:W-:Y:S01]  /*01f0*/  IMAD.WIDE R6, R7, R6, RZ ;  /* 0x0000000607067225 */ /* 0x002fe200078e02ff */
[----:B------:R1:W-:Y:S03]  /*0200*/  STS [R8], R9 ;  /* 0x0000000908007388 */ /* 0x0003e60000000800 */
[----:B------:R-:W-:-:S04]  /*0210*/  IMAD R13, R6, 0x3802001, RZ ;  /* 0x03802001060d7824 */ /* 0x000fc800078e02ff */
[----:B------:R-:W-:Y:S01]  /*0220*/  IMAD.HI.U32 R6, R13, -0x7fe001, R6 ;  /* 0xff801fff0d067827 */ /* 0x000fe200078e0006 */
[----:B------:R-:W-:-:S05]  /*0230*/  SHF.R.S32.HI R12, RZ, 0x1f, R13 ;  /* 0x0000001fff0c7819 */ /* 0x000fca000001140d */
[----:B------:R-:W-:-:S05]  /*0240*/  IMAD R7, R12, -0x7fe001, RZ ;  /* 0xff801fff0c077824 */ /* 0x000fca00078e02ff */
[----:B------:R-:W-:-:S05]  /*0250*/  IADD3 R7, PT, PT, R6, -R13, R7 ;  /* 0x8000000d06077210 */ /* 0x000fca0007ffe007 */
[----:B------:R1:W-:Y:S02]  /*0260*/  STS [R8+0x4], R7 ;  /* 0x0000040708007388 */ /* 0x0003e40000000800 */
.L_x_40:
[----:B------:R-:W-:Y:S05]  /*0270*/  BSYNC.RECONVERGENT B0 ;  /* 0x0000000000007941 */ /* 0x000fea0003800200 */
.L_x_39:
[----:B------:R-:W-:Y:S06]  /*0280*/  BAR.SYNC.DEFER_BLOCKING 0x0 ;  /* 0x0000000000007b1d */ /* 0x000fec0000010000 */
[----:B------:R-:W-:Y:S04]  /*0290*/  BSSY.RECONVERGENT B0, `(.L_x_41) ;  /* 0x0000014000007945 */ /* 0x000fe80003800200 */
[----:B------:R-:W-:Y:S05]  /*02a0*/  @P1 BRA `(.L_x_42) ;  /* 0x0000000000481947 */ /* 0x000fea0003800000 */
[----:B------:R-:W-:Y:S01]  /*02b0*/  SHF.R.U32.HI R6, RZ, 0x1, R4 ;  /* 0x00000001ff067819 */ /* 0x000fe20000011604 */
[----:B------:R-:W-:Y:S01]  /*02c0*/  UMOV UR5, 0x400 ;  /* 0x0000040000057882 */ /* 0x000fe20000000000 */
[----:B------:R-:W-:Y:S02]  /*02d0*/  LOP3.LUT R10, R0, 0x1f8, RZ, 0xc0, !PT ;  /* 0x000001f8000a7812 */ /* 0x000fe400078ec0ff */
[----:B-1----:R-:W-:-:S03]  /*02e0*/  LEA R8, R6, UR5, 0x2 ;  /* 0x0000000506087c11 */ /* 0x002fc6000f8e10ff */
[----:B------:R-:W-:Y:S01]  /*02f0*/  IMAD.IADD R10, R5, 0x1, R10 ;  /* 0x00000001050a7824 */ /* 0x000fe200078e020a */
[----:B------:R-:W1:Y:S04]  /*0300*/  LDC R6, c[0x3][R8+0x100] ;  /* 0x00c0400008067b82 */ /* 0x000e680000000800 */
        /* <DEDUP_REMOVED lines=12> */
.L_x_42:
[----:B------:R-:W-:Y:S05]  /*03d0*/  BSYNC.RECONVERGENT B0 ;  /* 0x0000000000007941 */ /* 0x000fea0003800200 */
.L_x_41:
[----:B------:R-:W-:Y:S06]  /*03e0*/  BAR.SYNC.DEFER_BLOCKING 0x0 ;  /* 0x0000000000007b1d */ /* 0x000fec0000010000 */
[----:B------:R-:W-:Y:S04]  /*03f0*/  BSSY.RECONVERGENT B0, `(.L_x_43) ;  /* 0x0000012000007945 */ /* 0x000fe80003800200 */
[----:B------:R-:W-:Y:S05]  /*0400*/  @P1 BRA `(.L_x_44) ;  /* 0x0000000000401947 */ /* 0x000fea0003800000 */
[----:B------:R-:W-:Y:S02]  /*0410*/  LOP3.LUT R6, R0, 0x1f0, RZ, 0xc0, !PT ;  /* 0x000001f000067812 */ /* 0x000fe400078ec0ff */
[----:B-1----:R-:W-:-:S03]  /*0420*/  LOP3.LUT R8, R4, 0x3fc, RZ, 0xc0, !PT ;  /* 0x000003fc04087812 */ /* 0x002fc600078ec0ff */
[----:B--2---:R-:W-:Y:S02]  /*0430*/  IMAD.IADD R9, R5, 0x1, R6 ;  /* 0x0000000105097824 */ /* 0x004fe400078e0206 */
        /* <DEDUP_REMOVED lines=13> */
.L_x_44:
[----:B------:R-:W-:Y:S05]  /*0510*/  BSYNC.RECONVERGENT B0 ;  /* 0x0000000000007941 */ /* 0x000fea0003800200 */
.L_x_43:
[----:B------:R-:W-:Y:S06]  /*0520*/  BAR.SYNC.DEFER_BLOCKING 0x0 ;  /* 0x0000000000007b1d */ /* 0x000fec0000010000 */
[----:B------:R-:W-:Y:S04]  /*0530*/  BSSY.RECONVERGENT B0, `(.L_x_45) ;  /* 0x0000014000007945 */ /* 0x000fe80003800200 */
[----:B------:R-:W-:Y:S05]  /*0540*/  @P1 BRA `(.L_x_46) ;  /* 0x0000000000481947 */ /* 0x000fea0003800000 */
[----:B---3--:R-:W-:Y:S01]  /*0550*/  SHF.R.U32.HI R6, RZ, 0x3, R4 ;  /* 0x00000003ff067819 */ /* 0x008fe20000011604 */
[----:B------:R-:W-:Y:S01]  /*0560*/  UMOV UR5, 0x400 ;  /* 0x0000040000057882 */ /* 0x000fe20000000000 */
[----:B--2---:R-:W-:Y:S02]  /*0570*/  LOP3.LUT R10, R0, 0x1e0, RZ, 0xc0, !PT ;  /* 0x000001e0000a7812 */ /* 0x004fe400078ec0ff */
[----:B-1----:R-:W-:Y:S02]  /*0580*/  LEA R8, R6, UR5, 0x2 ;  /* 0x0000000506087c11 */ /* 0x002fe4000f8e10ff */
[----:B------:R-:W-:Y:S02]  /*0590*/  IADD3 R10, PT, PT, R5, R10, RZ ;  /* 0x0000000a050a7210 */ /* 0x000fe40007ffe0ff */
[----:B------:R-:W1:Y:S03]  /*05a0*/  LDC R6, c[0x3][R8+0x40] ;  /* 0x00c0100008067b82 */ /* 0x000e660000000800 */
[----:B------:R-:W-:Y:S04]  /*05b0*/  LDS R9, [R10] ;  /* 0x000000000a097984 */ /* 0x000fe80000000800 */
[----:B------:R-:W0:Y:S02]  /*05c0*/  LDS R12, [R10+0x20] ;  /* 0x000020000a0c7984 */ /* 0x000e240000000800 */
[C---:B0-----:R-:W-:Y:S01]  /*05d0*/  IMAD.IADD R7, R9.reuse, 0x1, -R12 ;  /* 0x0000000109077824 */ /* 0x041fe200078e0a0c */
[----:B------:R-:W-:-:S03]  /*05e0*/  IADD3 R9, PT, PT, R9, R12, RZ ;  /* 0x0000000c09097210 */ /* 0x000fc60007ffe0ff */
[----:B-1----:R-:W-:Y:S02]  /*05f0*/  IMAD.WIDE R6, R7, R6, RZ ;  /* 0x0000000607067225 */ /* 0x002fe400078e02ff */
[----:B------:R4:W-:Y:S02]  /*0600*/  STS [R10], R9 ;  /* 0x000000090a007388 */ /* 0x0009e40000000800 */
[----:B------:R-:W-:-:S04]  /*0610*/  IMAD R13, R6, 0x3802001, RZ ;  /* 0x03802001060d7824 */ /* 0x000fc800078e02ff */
[----:B------:R-:W-:Y:S01]  /*0620*/  IMAD.HI.U32 R6, R13, -0x7fe001, R6 ;  /* 0xff801fff0d067827 */ /* 0x000fe200078e0006 */
[----:B------:R-:W-:-:S05]  /*0630*/  SHF.R.S32.HI R11, RZ, 0x1f, R13 ;  /* 0x0000001fff0b7819 */ /* 0x000fca000001140d */
[----:B------:R-:W-:-:S05]  /*0640*/  IMAD R7, R11, -0x7fe001, RZ ;  /* 0xff801fff0b077824 */ /* 0x000fca00078e02ff */
[----:B------:R-:W-:-:S05]  /*0650*/  IADD3 R7, PT, PT, R6, -R13, R7 ;  /* 0x8000000d06077210 */ /* 0x000fca0007ffe007 */
[----:B------:R4:W-:Y:S02]  /*0660*/  STS [R10+0x20], R7 ;  /* 0x000020070a007388 */ /* 0x0009e40000000800 */
.L_x_46:
[----:B------:R-:W-:Y:S05]  /*0670*/  BSYNC.RECONVERGENT B0 ;  /* 0x0000000000007941 */ /* 0x000fea0003800200 */
.L_x_45:
[----:B------:R-:W-:Y:S06]  /*0680*/  BAR.SYNC.DEFER_BLOCKING 0x0 ;  /* 0x0000000000007b1d */ /* 0x000fec0000010000 */
[----:B------:R-:W-:Y:S04]  /*0690*/  BSSY.RECONVERGENT B0, `(.L_x_47) ;  /* 0x0000014000007945 */ /* 0x000fe80003800200 */
[----:B------:R-:W-:Y:S05]  /*06a0*/  @P1 BRA `(.L_x_48) ;  /* 0x0000000000481947 */ /* 0x000fea0003800000 */
[----:B---3--:R-:W-:Y:S01]  /*06b0*/  SHF.R.U32.HI R6, RZ, 0x4, R4 ;  /* 0x00000004ff067819 */ /* 0x008fe20000011604 */
[----:B------:R-:W-:Y:S01]  /*06c0*/  UMOV UR5, 0x400 ;  /* 0x0000040000057882 */ /* 0x000fe20000000000 */
[----:B--2-4-:R-:W-:Y:S02]  /*06d0*/  LOP3.LUT R10, R0, 0x1c0, RZ, 0xc0, !PT ;  /* 0x000001c0000a7812 */ /* 0x014fe400078ec0ff */
        /* <DEDUP_REMOVED lines=15> */
.L_x_48:
[----:B------:R-:W-:Y:S05]  /*07d0*/  BSYNC.RECONVERGENT B0 ;  /* 0x0000000000007941 */ /* 0x000fea0003800200 */
.L_x_47:
[----:B------:R-:W-:Y:S06]  /*07e0*/  BAR.SYNC.DEFER_BLOCKING 0x0 ;  /* 0x0000000000007b1d */ /* 0x000fec0000010000 */
[----:B------:R-:W-:Y:S04]  /*07f0*/  BSSY.RECONVERGENT B0, `(.L_x_49) ;  /* 0x0000014000007945 */ /* 0x000fe80003800200 */
[----:B------:R-:W-:Y:S05]  /*0800*/  @P1 BRA `(.L_x_50) ;  /* 0x0000000000481947 */ /* 0x000fea0003800000 */
[----:B---3--:R-:W-:Y:S01]  /*0810*/  SHF.R.U32.HI R6, RZ, 0x5, R4 ;  /* 0x00000005ff067819 */ /* 0x008fe20000011604 */
[----:B------:R-:W-:Y:S01]  /*0820*/  UMOV UR5, 0x400 ;  /* 0x0000040000057882 */ /* 0x000fe20000000000 */
[----:B0-2-4-:R-:W-:Y:S02]  /*0830*/  LOP3.LUT R10, R0, 0x180, RZ, 0xc0, !PT ;  /* 0x00000180000a7812 */ /* 0x015fe400078ec0ff */
[----:B-1----:R-:W-:Y:S02]  /*0840*/  LEA R8, R6, UR5, 0x2 ;  /* 0x0000000506087c11 */ /* 0x002fe4000f8e10ff */
[----:B------:R-:W-:Y:S02]  /*0850*/  IADD3 R10, PT, PT, R5, R10, RZ ;  /* 0x0000000a050a7210 */ /* 0x000fe40007ffe0ff */
[----:B------:R-:W0:Y:S03]  /*0860*/  LDC R6, c[0x3][R8+0x10] ;  /* 0x00c0040008067b82 */ /* 0x000e260000000800 */
[----:B------:R-:W-:Y:S04]  /*0870*/  LDS R9, [R10] ;  /* 0x000000000a097984 */ /* 0x000fe80000000800 */
[----:B------:R-:W1:Y:S02]  /*0880*/  LDS R12, [R10+0x80] ;  /* 0x000080000a0c7984 */ /* 0x000e640000000800 */
[C---:B-1----:R-:W-:Y:S01]  /*0890*/  IMAD.IADD R7, R9.reuse, 0x1, -R12 ;  /* 0x0000000109077824 */ /* 0x042fe200078e0a0c */
[----:B------:R-:W-:-:S03]  /*08a0*/  IADD3 R9, PT, PT, R9, R12, RZ ;  /* 0x0000000c09097210 */ /* 0x000fc60007ffe0ff */
[----:B0-----:R-:W-:Y:S02]  /*08b0*/  IMAD.WIDE R6, R7, R6, RZ ;  /* 0x0000000607067225 */ /* 0x001fe400078e02ff */
[----:B------:R0:W-:Y:S02]  /*08c0*/  STS [R10], R9 ;  /* 0x000000090a007388 */ /* 0x0001e40000000800 */
[----:B------:R-:W-:-:S04]  /*08d0*/  IMAD R13, R6, 0x3802001, RZ ;  /* 0x03802001060d7824 */ /* 0x000fc800078e02ff */
[----:B------:R-:W-:Y:S01]  /*08e0*/  IMAD.HI.U32 R6, R13, -0x7fe001, R6 ;  /* 0xff801fff0d067827 */ /* 0x000fe200078e0006 */
[----:B------:R-:W-:-:S05]  /*08f0*/  SHF.R.S32.HI R11, RZ, 0x1f, R13 ;  /* 0x0000001fff0b7819 */ /* 0x000fca000001140d */
[----:B------:R-:W-:-:S05]  /*0900*/  IMAD R7, R11, -0x7fe001, RZ ;  /* 0xff801fff0b077824 */ /* 0x000fca00078e02ff */
[----:B------:R-:W-:-:S05]  /*0910*/  IADD3 R7, PT, PT, R6, -R13, R7 ;  /* 0x8000000d06077210 */ /* 0x000fca0007ffe007 */
[----:B------:R0:W-:Y:S02]  /*0920*/  STS [R10+0x80], R7 ;  /* 0x000080070a007388 */ /* 0x0001e40000000800 */
.L_x_50:
[----:B------:R-:W-:Y:S05]  /*0930*/  BSYNC.RECONVERGENT B0 ;  /* 0x0000000000007941 */ /* 0x000fea0003800200 */
.L_x_49:
[----:B------:R-:W-:Y:S06]  /*0940*/  BAR.SYNC.DEFER_BLOCKING 0x0 ;  /* 0x0000000000007b1d */ /* 0x000fec0000010000 */
[----:B------:R-:W-:Y:S04]  /*0950*/  BSSY.RECONVERGENT B0, `(.L_x_51) ;  /* 0x0000014000007945 */ /* 0x000fe80003800200 */
[----:B------:R-:W-:Y:S05]  /*0960*/  @P1 BRA `(.L_x_52) ;  /* 0x0000000000481947 */ /* 0x000fea0003800000 */
[----:B------:R-:W-:Y:S01]  /*0970*/  SHF.R.U32.HI R4, RZ, 0x6, R4 ;  /* 0x00000006ff047819 */ /* 0x000fe20000011604 */
[----:B------:R-:W-:Y:S01]  /*0980*/  UMOV UR5, 0x400 ;  /* 0x0000040000057882 */ /* 0x000fe20000000000 */
[----:B-1----:R-:W-:Y:S02]  /*0990*/  LOP3.LUT R8, R0, 0x100, RZ, 0xc0, !PT ;  /* 0x0000010000087812 */ /* 0x002fe400078ec0ff */
[----:B---3--:R-:W-:-:S03]  /*09a0*/  LEA R6, R4, UR5, 0x2 ;  /* 0x0000000504067c11 */ /* 0x008fc6000f8e10ff */
[----:B------:R-:W-:Y:S01]  /*09b0*/  IMAD.IADD R8, R5, 0x1, R8 ;  /* 0x0000000105087824 */ /* 0x000fe200078e0208 */
[----:B------:R-:W1:Y:S04]  /*09c0*/  LDC R4, c[0x3][R6+0x8] ;  /* 0x00c0020006047b82 */ /* 0x000e680000000800 */
[----:B0-2-4-:R-:W-:Y:S04]  /*09d0*/  LDS R7, [R8] ;  /* 0x0000000008077984 */ /* 0x015fe80000000800 */
        /* <DEDUP_REMOVED lines=11> */
.L_x_52:
[----:B------:R-:W-:Y:S05]  /*0a90*/  BSYNC.RECONVERGENT B0 ;  /* 0x0000000000007941 */ /* 0x000fea0003800200 */
.L_x_51:
[----:B------:R-:W-:Y:S06]  /*0aa0*/  BAR.SYNC.DEFER_BLOCKING 0x0 ;  /* 0x0000000000007b1d */ /* 0x000fec0000010000 */
[----:B------:R-:W-:Y:S04]  /*0ab0*/  BSSY.RECONVERGENT B0, `(.L_x_53) ;  /* 0x000000f000007945 */ /* 0x000fe80003800200 */
[----:B------:R-:W-:Y:S05]  /*0ac0*/  @P1 BRA `(.L_x_54) ;  /* 0x0000000000341947 */ /* 0x000fea0003800000 */
[----:B---3--:R-:W-:Y:S01]  /*0ad0*/  LDS R6, [R0+UR4] ;  /* 0x0000000400067984 */ /* 0x008fe20008000800 */
[----:B------:R-:W3:Y:S03]  /*0ae0*/  LDCU UR5, c[0x3][0x404] ;  /* 0x00c08080ff0577ac */ /* 0x000ee60008000800 */
[----:B012-4-:R-:W0:Y:S02]  /*0af0*/  LDS R7, [R0+UR4+0x200] ;  /* 0x0002000400077984 */ /* 0x017e240008000800 */
[C---:B0-----:R-:W-:Y:S01]  /*0b00*/  IADD3 R4, PT, PT, R6.reuse, -R7, RZ ;  /* 0x8000000706047210 */ /* 0x041fe20007ffe0ff */
[----:B------:R-:W-:-:S04]  /*0b10*/  IMAD.IADD R7, R6, 0x1, R7 ;  /* 0x0000000106077824 */ /* 0x000fc800078e0207 */
[----:B---3--:R-:W-:Y:S01]  /*0b20*/  IMAD.WIDE R4, R4, UR5, RZ ;  /* 0x0000000504047c25 */ /* 0x008fe2000f8e02ff */
[----:B------:R0:W-:Y:S03]  /*0b30*/  STS [R0+UR4], R7 ;  /* 0x0000000700007988 */ /* 0x0001e60008000804 */
[----:B------:R-:W-:-:S04]  /*0b40*/  IMAD R9, R4, 0x3802001, RZ ;  /* 0x0380200104097824 */ /* 0x000fc800078e02ff */
[----:B------:R-:W-:Y:S01]  /*0b50*/  IMAD.HI.U32 R4, R9, -0x7fe001, R4 ;  /* 0xff801fff09047827 */ /* 0x000fe200078e0004 */
[----:B------:R-:W-:-:S05]  /*0b60*/  SHF.R.S32.HI R8, RZ, 0x1f, R9 ;  /* 0x0000001fff087819 */ /* 0x000fca0000011409 */
[----:B------:R-:W-:-:S05]  /*0b70*/  IMAD R5, R8, -0x7fe001, RZ ;  /* 0xff801fff08057824 */ /* 0x000fca00078e02ff */
[----:B------:R-:W-:-:S05]  /*0b80*/  IADD3 R5, PT, PT, R4, -R9, R5 ;  /* 0x8000000904057210 */ /* 0x000fca0007ffe005 */
[----:B------:R0:W-:Y:S02]  /*0b90*/  STS [R0+UR4+0x200], R5 ;  /* 0x0002000500007988 */ /* 0x0001e40008000804 */
.L_x_54:
[----:B------:R-:W-:Y:S05]  /*0ba0*/  BSYNC.RECONVERGENT B0 ;  /* 0x0000000000007941 */ /* 0x000fea0003800200 */
.L_x_53:
[----:B------:R-:W-:Y:S06]  /*0bb0*/  BAR.SYNC.DEFER_BLOCKING 0x0 ;  /* 0x0000000000007b1d */ /* 0x000fec0000010000 */
[----:B------:R-:W-:Y:S05]  /*0bc0*/  @P0 EXIT ;  /* 0x000000000000094d */ /* 0x000fea0003800000 */
[----:B0-----:R-:W1:Y:S02]  /*0bd0*/  LDS R0, [R0+UR4] ;  /* 0x0000000400007984 */ /* 0x001e640008000800 */
[C---:B-12-4-:R-:W-:Y:S02]  /*0be0*/  IMAD R7, R0.reuse, -0x801c06, RZ ;  /* 0xff7fe3fa00077824 */ /* 0x056fe400078e02ff */
[----:B------:R-:W-:-:S03]  /*0bf0*/  IMAD.WIDE R4, R0, 0xa3fa, RZ ;  /* 0x0000a3fa00047825 */ /* 0x000fc600078e02ff */
[----:B---3--:R-:W-:Y:S01]  /*0c00*/  SHF.R.S32.HI R6, RZ, 0x1f, R7 ;  /* 0x0000001fff067819 */ /* 0x008fe20000011407 */
[----:B------:R-:W-:-:S04]  /*0c10*/  IMAD.HI.U32 R4, R7, -0x7fe001, R4 ;  /* 0xff801fff07047827 */ /* 0x000fc800078e0004 */
[----:B------:R-:W-:-:S05]  /*0c20*/  IMAD R5, R6, -0x7fe001, RZ ;  /* 0xff801fff06057824 */ /* 0x000fca00078e02ff */
[----:B------:R-:W-:-:S04]  /*0c30*/  IADD3 R5, PT, PT, R4, -R7, R5 ;  /* 0x8000000704057210 */ /* 0x000fc80007ffe005 */
[----:B------:R-:W-:-:S04]  /*0c40*/  SHF.R.S32.HI R4, RZ, 0x1f, R5 ;  /* 0x0000001fff047819 */ /* 0x000fc80000011405 */
[----:B------:R-:W-:-:S04]  /*0c50*/  LOP3.LUT R4, R4, 0x7fe001, RZ, 0xc0, !PT ;  /* 0x007fe00104047812 */ /* 0x000fc800078ec0ff */
[----:B------:R-:W-:-:S05]  /*0c60*/  IADD3 R5, PT, PT, R4, R5, RZ ;  /* 0x0000000504057210 */ /* 0x000fca0007ffe0ff */
[----:B------:R-:W-:Y:S01]  /*0c70*/  STG.E desc[UR6][R2.64], R5 ;  /* 0x0000000502007986 */ /* 0x000fe2000c101906 */
[----:B------:R-:W-:Y:S05]  /*0c80*/  EXIT ;  /* 0x000000000000794d */ /* 0x000fea0003800000 */
.L_x_55:
        /* <DEDUP_REMOVED lines=15> */
.L_x_80:


//--------------------- .text._ZN3lux4cuda7lattice28dilithium_ntt_forward_kernelEPij --------------------------
	.section	.text._ZN3lux4cuda7lattice28dilithium_ntt_forward_kernelEPij,"ax",@progbits
	.align	128
        .global         _ZN3lux4cuda7lattice28dilithium_ntt_forward_kernelEPij
        .type           _ZN3lux4cuda7lattice28dilithium_ntt_forward_kernelEPij,@function
        .size           _ZN3lux4cuda7lattice28dilithium_ntt_forward_kernelEPij,(.L_x_81 - _ZN3lux4cuda7lattice28dilithium_ntt_forward_kernelEPij)
        .other          _ZN3lux4cuda7lattice28dilithium_ntt_forward_kernelEPij,@"STO_CUDA_ENTRY STV_DEFAULT"
_ZN3lux4cuda7lattice28dilithium_ntt_forward_kernelEPij:
.text._ZN3lux4cuda7lattice28dilithium_ntt_forward_kernelEPij:
        /* <DEDUP_REMOVED lines=24> */
[----:B------:R-:W0:Y:S01]  /*0180*/  LDS R6, [R0+UR4+0x200] ;  /* 0x0002000400067984 */ /* 0x000e220008000800 */
[----:B------:R-:W0:Y:S03]  /*0190*/  LDCU UR5, c[0x3][0x4] ;  /* 0x00c00080ff0577ac */ /* 0x000e260008000800 */
[----:B------:R-:W1:Y:S01]  /*01a0*/  LDS R8, [R0+UR4] ;  /* 0x0000000400087984 */ /* 0x000e620008000800 */
[----:B0-----:R-:W-:-:S04]  /*01b0*/  IMAD.WIDE R6, R6, UR5, RZ ;  /* 0x0000000506067c25 */ /* 0x001fc8000f8e02ff */
[----:B------:R-:W-:-:S04]  /*01c0*/  IMAD R11, R6, 0x3802001, RZ ;  /* 0x03802001060b7824 */ /* 0x000fc800078e02ff */
[----:B------:R-:W-:Y:S01]  /*01d0*/  IMAD.HI.U32 R6, R11, -0x7fe001, R6 ;  /* 0xff801fff0b067827 */ /* 0x000fe200078e0006 */
[----:B------:R-:W-:-:S05]  /*01e0*/  SHF.R.S32.HI R9, RZ, 0x1f, R11 ;  /* 0x0000001fff097819 */ /* 0x000fca000001140b */
[----:B------:R-:W-:-:S05]  /*01f0*/  IMAD R9, R9, -0x7fe001, RZ ;  /* 0xff801fff09097824 */ /* 0x000fca00078e02ff */
[----:B------:R-:W-:-:S05]  /*0200*/  IADD3 R9, PT, PT, R6, -R11, R9 ;  /* 0x8000000b06097210 */ /* 0x000fca0007ffe009 */
[C-C-:B-1----:R-:W-:Y:S02]  /*0210*/  IMAD.IADD R7, R8.reuse, 0x1, -R9.reuse ;  /* 0x0000000108077824 */ /* 0x142fe400078e0a09 */
[----:B------:R-:W-:-:S03]  /*0220*/  IMAD.IADD R9, R8, 0x1, R9 ;  /* 0x0000000108097824 */ /* 0x000fc600078e0209 */
[----:B------:R1:W-:Y:S04]  /*0230*/  STS [R0+UR4+0x200], R7 ;  /* 0x0002000700007988 */ /* 0x0003e80008000804 */
[----:B------:R1:W-:Y:S02]  /*0240*/  STS [R0+UR4], R9 ;  /* 0x0000000900007988 */ /* 0x0003e40008000804 */
.L_x_57:
[----:B------:R-:W-:Y:S05]  /*0250*/  BSYNC.RECONVERGENT B0 ;  /* 0x0000000000007941 */ /* 0x000fea0003800200 */
.L_x_56:
[----:B------:R-:W-:Y:S06]  /*0260*/  BAR.SYNC.DEFER_BLOCKING 0x0 ;  /* 0x0000000000007b1d */ /* 0x000fec0000010000 */
[----:B------:R-:W-:Y:S04]  /*0270*/  BSSY.RECONVERGENT B0, `(.L_x_58) ;  /* 0x0000014000007945 */ /* 0x000fe80003800200 */
[----:B------:R-:W-:Y:S05]  /*0280*/  @P1 BRA `(.L_x_59) ;  /* 0x0000000000481947 */ /* 0x000fea0003800000 */
[----:B------:R-:W-:Y:S01]  /*0290*/  SHF.R.U32.HI R6, RZ, 0x6, R4 ;  /* 0x00000006ff067819 */ /* 0x000fe20000011604 */
[----:B------:R-:W-:Y:S01]  /*02a0*/  UMOV UR5, 0x8 ;  /* 0x0000000800057882 */ /* 0x000fe20000000000 */
[----:B------:R-:W-:Y:S02]  /*02b0*/  LOP3.LUT R10, R0, 0x100, RZ, 0xc0, !PT ;  /* 0x00000100000a7812 */ /* 0x000fe400078ec0ff */
[----:B------:R-:W-:Y:S02]  /*02c0*/  LEA R8, R6, UR5, 0x2 ;  /* 0x0000000506087c11 */ /* 0x000fe4000f8e10ff */
[----:B------:R-:W-:Y:S02]  /*02d0*/  IADD3 R10, PT, PT, R5, R10, RZ ;  /* 0x0000000a050a7210 */ /* 0x000fe40007ffe0ff */
[----:B------:R-:W2:Y:S03]  /*02e0*/  LDC R6, c[0x3][R8] ;  /* 0x00c0000008067b82 */ /* 0x000ea60000000800 */
[----:B01----:R-:W2:Y:S04]  /*02f0*/  LDS R7, [R10+0x100] ;  /* 0x000100000a077984 */ /* 0x003ea80000000800 */
[----:B------:R-:W0:Y:S01]  /*0300*/  LDS R9, [R10] ;  /* 0x000000000a097984 */ /* 0x000e220000000800 */
[----:B--2---:R-:W-:-:S04]  /*0310*/  IMAD.WIDE R6, R7, R6, RZ ;  /* 0x0000000607067225 */ /* 0x004fc800078e02ff */
[----:B------:R-:W-:-:S04]  /*0320*/  IMAD R13, R6, 0x3802001, RZ ;  /* 0x03802001060d7824 */ /* 0x000fc800078e02ff */
[----:B------:R-:W-:Y:S01]  /*0330*/  IMAD.HI.U32 R6, R13, -0x7fe001, R6 ;  /* 0xff801fff0d067827 */ /* 0x000fe200078e0006 */
[----:B------:R-:W-:-:S05]  /*0340*/  SHF.R.S32.HI R11, RZ, 0x1f, R13 ;  /* 0x0000001fff0b7819 */ /* 0x000fca000001140d */
[----:B------:R-:W-:-:S05]  /*0350*/  IMAD R11, R11, -0x7fe001, RZ ;  /* 0xff801fff0b0b7824 */ /* 0x000fca00078e02ff */
[----:B------:R-:W-:-:S05]  /*0360*/  IADD3 R6, PT, PT, R6, -R13, R11 ;  /* 0x8000000d06067210 */ /* 0x000fca0007ffe00b */
[C-C-:B0-----:R-:W-:Y:S02]  /*0370*/  IMAD.IADD R7, R9.reuse, 0x1, -R6.reuse ;  /* 0x0000000109077824 */ /* 0x141fe400078e0a06 */
[----:B------:R-:W-:-:S03]  /*0380*/  IMAD.IADD R9, R9, 0x1, R6 ;  /* 0x0000000109097824 */ /* 0x000fc600078e0206 */
[----:B------:R2:W-:Y:S04]  /*0390*/  STS [R10+0x100], R7 ;  /* 0x000100070a007388 */ /* 0x0005e80000000800 */
[----:B------:R2:W-:Y:S02]  /*03a0*/  STS [R10], R9 ;  /* 0x000000090a007388 */ /* 0x0005e40000000800 */
.L_x_59:
[----:B------:R-:W-:Y:S05]  /*03b0*/  BSYNC.RECONVERGENT B0 ;  /* 0x0000000000007941 */ /* 0x000fea0003800200 */
.L_x_58:
[----:B------:R-:W-:Y:S06]  /*03c0*/  BAR.SYNC.DEFER_BLOCKING 0x0 ;  /* 0x0000000000007b1d */ /* 0x000fec0000010000 */
[----:B------:R-:W-:Y:S04]  /*03d0*/  BSSY.RECONVERGENT B0, `(.L_x_60) ;  /* 0x0000014000007945 */ /* 0x000fe80003800200 */
[----:B------:R-:W-:Y:S05]  /*03e0*/  @P1 BRA `(.L_x_61) ;  /* 0x0000000000481947 */ /* 0x000fea0003800000 */
[----:B------:R-:W-:Y:S01]  /*03f0*/  SHF.R.U32.HI R6, RZ, 0x5, R4 ;  /* 0x00000005ff067819 */ /* 0x000fe20000011604 */
[----:B------:R-:W-:Y:S01]  /*0400*/  UMOV UR5, 0x10 ;  /* 0x0000001000057882 */ /* 0x000fe20000000000 */
[----:B--2---:R-:W-:Y:S02]  /*0410*/  LOP3.LUT R10, R0, 0x180, RZ, 0xc0, !PT ;  /* 0x00000180000a7812 */ /* 0x004fe400078ec0ff */
        /* <DEDUP_REMOVED lines=15> */
.L_x_61:
[----:B------:R-:W-:Y:S05]  /*0510*/  BSYNC.RECONVERGENT B0 ;  /* 0x0000000000007941 */ /* 0x000fea0003800200 */
.L_x_60:
[----:B------:R-:W-:Y:S06]  /*0520*/  BAR.SYNC.DEFER_BLOCKING 0x0 ;  /* 0x0000000000007b1d */ /* 0x000fec0000010000 */
[----:B------:R-:W-:Y:S04]  /*0530*/  BSSY.RECONVERGENT B0, `(.L_x_62) ;  /* 0x0000014000007945 */ /* 0x000fe80003800200 */
[----:B------:R-:W-:Y:S05]  /*0540*/  @P1 BRA `(.L_x_63) ;  /* 0x0000000000481947 */ /* 0x000fea0003800000 */
[----:B------:R-:W-:Y:S01]  /*0550*/  SHF.R.U32.HI R6, RZ, 0x4, R4 ;  /* 0x00000004ff067819 */ /* 0x000fe20000011604 */
[----:B------:R-:W-:Y:S01]  /*0560*/  UMOV UR5, 0x20 ;  /* 0x0000002000057882 */ /* 0x000fe20000000000 */
[----:B--23--:R-:W-:Y:S02]  /*0570*/  LOP3.LUT R10, R0, 0x1c0, RZ, 0xc0, !PT ;  /* 0x000001c0000a7812 */ /* 0x00cfe400078ec0ff */
        /* <DEDUP_REMOVED lines=15> */
.L_x_63:
[----:B------:R-:W-:Y:S05]  /*0670*/  BSYNC.RECONVERGENT B0 ;  /* 0x0000000000007941 */ /* 0x000fea0003800200 */
.L_x_62:
[----:B------:R-:W-:Y:S06]  /*0680*/  BAR.SYNC.DEFER_BLOCKING 0x0 ;  /* 0x0000000000007b1d */ /* 0x000fec0000010000 */
[----:B------:R-:W-:Y:S04]  /*0690*/  BSSY.RECONVERGENT B0, `(.L_x_64) ;  /* 0x0000014000007945 */ /* 0x000fe80003800200 */
[----:B------:R-:W-:Y:S05]  /*06a0*/  @P1 BRA `(.L_x_65) ;  /* 0x0000000000481947 */ /* 0x000fea0003800000 */
[----:B------:R-:W-:Y:S01]  /*06b0*/  SHF.R.U32.HI R6, RZ, 0x3, R4 ;  /* 0x00000003ff067819 */ /* 0x000fe20000011604 */
[----:B------:R-:W-:Y:S01]  /*06c0*/  UMOV UR5, 0x40 ;  /* 0x0000004000057882 */ /* 0x000fe20000000000 */
[----:B--234-:R-:W-:Y:S02]  /*06d0*/  LOP3.LUT R10, R0, 0x1e0, RZ, 0xc0, !PT ;  /* 0x000001e0000a7812 */ /* 0x01cfe400078ec0ff */
        /* <DEDUP_REMOVED lines=11> */
[C---:B0-----:R-:W-:Y:S01]  /*0790*/  IMAD.IADD R7, R9.reuse, 0x1, -R6 ;  /* 0x0000000109077824 */ /* 0x041fe200078e0a06 */
[----:B------:R-:W-:-:S04]  /*07a0*/  IADD3 R9, PT, PT, R9, R6, RZ ;  /* 0x0000000609097210 */ /* 0x000fc80007ffe0ff */
[----:B------:R0:W-:Y:S04]  /*07b0*/  STS [R10+0x20], R7 ;  /* 0x000020070a007388 */ /* 0x0001e80000000800 */
[----:B------:R0:W-:Y:S02]  /*07c0*/  STS [R10], R9 ;  /* 0x000000090a007388 */ /* 0x0001e40000000800 */
.L_x_65:
[----:B------:R-:W-:Y:S05]  /*07d0*/  BSYNC.RECONVERGENT B0 ;  /* 0x0000000000007941 */ /* 0x000fea0003800200 */
.L_x_64:
[----:B------:R-:W-:Y:S06]  /*07e0*/  BAR.SYNC.DEFER_BLOCKING 0x0 ;  /* 0x0000000000007b1d */ /* 0x000fec0000010000 */
[----:B------:R-:W-:Y:S04]  /*07f0*/  BSSY.RECONVERGENT B0, `(.L_x_66) ;  /* 0x0000012000007945 */ /* 0x000fe80003800200 */
[----:B------:R-:W-:Y:S05]  /*0800*/  @P1 BRA `(.L_x_67) ;  /* 0x0000000000401947 */ /* 0x000fea0003800000 */
[----:B------:R-:W-:Y:S02]  /*0810*/  LOP3.LUT R8, R4, 0x3fc, RZ, 0xc0, !PT ;  /* 0x000003fc04087812 */ /* 0x000fe400078ec0ff */
[----:B0-234-:R-:W-:Y:S02]  /*0820*/  LOP3.LUT R10, R0, 0x1f0, RZ, 0xc0, !PT ;  /* 0x000001f0000a7812 */ /* 0x01dfe400078ec0ff */
[----:B------:R-:W0:Y:S03]  /*0830*/  LDC R6, c[0x3][R8+0x80] ;  /* 0x00c0200008067b82 */ /* 0x000e260000000800 */
[----:B------:R-:W-:-:S05]  /*0840*/  IMAD.IADD R10, R5, 0x1, R10 ;  /* 0x00000001050a7824 */ /* 0x000fca00078e020a */
[----:B-1----:R-:W0:Y:S04]  /*0850*/  LDS R7, [R10+0x10] ;  /* 0x000010000a077984 */ /* 0x002e280000000800 */
[----:B------:R-:W1:Y:S01]  /*0860*/  LDS R9, [R10] ;  /* 0x000000000a097984 */ /* 0x000e620000000800 */
[----:B0-----:R-:W-:-:S04]  /*0870*/  IMAD.WIDE R6, R7, R6, RZ ;  /* 0x0000000607067225 */ /* 0x001fc800078e02ff */
[----:B------:R-:W-:-:S04]  /*0880*/  IMAD R13, R6, 0x3802001, RZ ;  /* 0x03802001060d7824 */ /* 0x000fc800078e02ff */
[----:B------:R-:W-:Y:S01]  /*0890*/  IMAD.HI.U32 R6, R13, -0x7fe001, R6 ;  /* 0xff801fff0d067827 */ /* 0x000fe200078e0006 */
[----:B------:R-:W-:-:S05]  /*08a0*/  SHF.R.S32.HI R11, RZ, 0x1f, R13 ;  /* 0x0000001fff0b7819 */ /* 0x000fca000001140d */
[----:B------:R-:W-:-:S05]  /*08b0*/  IMAD R11, R11, -0x7fe001, RZ ;  /* 0xff801fff0b0b7824 */ /* 0x000fca00078e02ff */
[----:B------:R-:W-:-:S04]  /*08c0*/  IADD3 R6, PT, PT, R6, -R13, R11 ;  /* 0x8000000d06067210 */ /* 0x000fc80007ffe00b */
[C---:B-1----:R-:W-:Y:S01]  /*08d0*/  IADD3 R7, PT, PT, R9.reuse, -R6, RZ ;  /* 0x8000000609077210 */ /* 0x042fe20007ffe0ff */
[----:B------:R-:W-:-:S04]  /*08e0*/  IMAD.IADD R9, R9, 0x1, R6 ;  /* 0x0000000109097824 */ /* 0x000fc800078e0206 */
[----:B------:R0:W-:Y:S04]  /*08f0*/  STS [R10+0x10], R7 ;  /* 0x000010070a007388 */ /* 0x0001e80000000800 */
[----:B------:R0:W-:Y:S02]  /*0900*/  STS [R10], R9 ;  /* 0x000000090a007388 */ /* 0x0001e40000000800 */
.L_x_67:
[----:B------:R-:W-:Y:S05]  /*0910*/  BSYNC.RECONVERGENT B0 ;  /* 0x0000000000007941 */ /* 0x000fea0003800200 */
.L_x_66:
[----:B------:R-:W-:Y:S06]  /*0920*/  BAR.SYNC.DEFER_BLOCKING 0x0 ;  /* 0x0000000000007b1d */ /* 0x000fec0000010000 */
[----:B------:R-:W-:Y:S04]  /*0930*/  BSSY.RECONVERGENT B0, `(.L_x_68) ;  /* 0x0000014000007945 */ /* 0x000fe80003800200 */
[----:B------:R-:W-:Y:S05]  /*0940*/  @P1 BRA `(.L_x_69) ;  /* 0x0000000000481947 */ /* 0x000fea0003800000 */
[----:B------:R-:W-:Y:S01]  /*0950*/  SHF.R.U32.HI R6, RZ, 0x1, R4 ;  /* 0x00000001ff067819 */ /* 0x000fe20000011604 */
[----:B------:R-:W-:Y:S01]  /*0960*/  UMOV UR5, 0x100 ;  /* 0x0000010000057882 */ /* 0x000fe20000000000 */
[----:B0-234-:R-:W-:Y:S02]  /*0970*/  LOP3.LUT R10, R0, 0x1f8, RZ, 0xc0, !PT ;  /* 0x000001f8000a7812 */ /* 0x01dfe400078ec0ff */
[----:B------:R-:W-:Y:S02]  /*0980*/  LEA R8, R6, UR5, 0x2 ;  /* 0x0000000506087c11 */ /* 0x000fe4000f8e10ff */
[----:B------:R-:W-:Y:S02]  /*0990*/  IADD3 R10, PT, PT, R5, R10, RZ ;  /* 0x0000000a050a7210 */ /* 0x000fe40007ffe0ff */
[----:B------:R-:W0:Y:S03]  /*09a0*/  LDC R6, c[0x3][R8] ;  /* 0x00c0000008067b82 */ /* 0x000e260000000800 */
[----:B-1----:R-:W0:Y:S04]  /*09b0*/  LDS R7, [R10+0x8] ;  /* 0x000008000a077984 */ /* 0x002e280000000800 */
[----:B------:R-:W1:Y:S01]  /*09c0*/  LDS R9, [R10] ;  /* 0x000000000a097984 */ /* 0x000e620000000800 */
[----:B0-----:R-:W-:-:S04]  /*09d0*/  IMAD.WIDE R6, R7, R6, RZ ;  /* 0x0000000607067225 */ /* 0x001fc800078e02ff */
[----:B------:R-:W-:-:S04]  /*09e0*/  IMAD R13, R6, 0x3802001, RZ ;  /* 0x03802001060d7824 */ /* 0x000fc800078e02ff */
[----:B------:R-:W-:Y:S01]  /*09f0*/  IMAD.HI.U32 R6, R13, -0x7fe001, R6 ;  /* 0xff801fff0d067827 */ /* 0x000fe200078e0006 */
[----:B------:R-:W-:-:S05]  /*0a00*/  SHF.R.S32.HI R11, RZ, 0x1f, R13 ;  /* 0x0000001fff0b7819 */ /* 0x000fca000001140d */
[----:B------:R-:W-:-:S05]  /*0a10*/  IMAD R11, R11, -0x7fe001, RZ ;  /* 0xff801fff0b0b7824 */ /* 0x000fca00078e02ff */
[----:B------:R-:W-:-:S05]  /*0a20*/  IADD3 R6, PT, PT, R6, -R13, R11 ;  /* 0x8000000d06067210 */ /* 0x000fca0007ffe00b */
[C---:B-1----:R-:W-:Y:S01]  /*0a30*/  IMAD.IADD R7, R9.reuse, 0x1, -R6 ;  /* 0x0000000109077824 */ /* 0x042fe200078e0a06 */
[----:B------:R-:W-:-:S04]  /*0a40*/  IADD3 R9, PT, PT, R9, R6, RZ ;  /* 0x0000000609097210 */ /* 0x000fc80007ffe0ff */
[----:B------:R0:W-:Y:S04]  /*0a50*/  STS [R10+0x8], R7 ;  /* 0x000008070a007388 */ /* 0x0001e80000000800 */
[----:B------:R0:W-:Y:S02]  /*0a60*/  STS [R10], R9 ;  /* 0x000000090a007388 */ /* 0x0001e40000000800 */
.L_x_69:
[----:B------:R-:W-:Y:S05]  /*0a70*/  BSYNC.RECONVERGENT B0 ;  /* 0x0000000000007941 */ /* 0x000fea0003800200 */
.L_x_68:
[----:B------:R-:W-:Y:S06]  /*0a80*/  BAR.SYNC.DEFER_BLOCKING 0x0 ;  /* 0x0000000000007b1d */ /* 0x000fec0000010000 */
[----:B------:R-:W-:Y:S04]  /*0a90*/  BSSY.RECONVERGENT B0, `(.L_x_70) ;  /* 0x0000011000007945 */ /* 0x000fe80003800200 */
[----:B------:R-:W-:Y:S05]  /*0aa0*/  @P1 BRA `(.L_x_71) ;  /* 0x00000000003c1947 */ /* 0x000fea0003800000 */
[----:B------:R-:W-:Y:S01]  /*0ab0*/  IMAD.SHL.U32 R8, R4, 0x4, RZ ;  /* 0x0000000404087824 */ /* 0x000fe200078e00ff */
[----:B------:R-:W-:-:S03]  /*0ac0*/  IADD3 R6, PT, PT, R0, R5, RZ ;  /* 0x0000000500067210 */ /* 0x000fc60007ffe0ff */
[----:B------:R-:W5:Y:S02]  /*0ad0*/  LDC R4, c[0x3][R8+0x200] ;  /* 0x00c0800008047b82 */ /* 0x000f640000000800 */
[----:B------:R-:W5:Y:S04]  /*0ae0*/  LDS R5, [R6+0x4] ;  /* 0x0000040006057984 */ /* 0x000f680000000800 */
[----:B01234-:R-:W0:Y:S01]  /*0af0*/  LDS R7, [R6] ;  /* 0x0000000006077984 */ /* 0x01fe220000000800 */
[----:B-----5:R-:W-:-:S04]  /*0b00*/  IMAD.WIDE R4, R5, R4, RZ ;  /* 0x0000000405047225 */ /* 0x020fc800078e02ff */
        /* <DEDUP_REMOVED lines=9> */
.L_x_71:
[----:B------:R-:W-:Y:S05]  /*0ba0*/  BSYNC.RECONVERGENT B0 ;  /* 0x0000000000007941 */ /* 0x000fea0003800200 */
.L_x_70:
[----:B------:R-:W-:Y:S06]  /*0bb0*/  BAR.SYNC.DEFER_BLOCKING 0x0 ;  /* 0x0000000000007b1d */ /* 0x000fec0000010000 */
[----:B------:R-:W-:Y:S05]  /*0bc0*/  @P0 EXIT ;  /* 0x000000000000094d */ /* 0x000fea0003800000 */
[----:B0-----:R-:W0:Y:S04]  /*0bd0*/  LDS R5, [R0+UR4] ;  /* 0x0000000400057984 */ /* 0x001e280008000800 */
[----:B0-----:R-:W-:Y:S01]  /*0be0*/  STG.E desc[UR6][R2.64], R5 ;  /* 0x0000000502007986 */ /* 0x001fe2000c101906 */
[----:B------:R-:W-:Y:S05]  /*0bf0*/  EXIT ;  /* 0x000000000000794d */ /* 0x000fea0003800000 */
.L_x_72:
        /* <DEDUP_REMOVED lines=16> */
.L_x_81:


//--------------------- .nv.shared.reserved.0     --------------------------
	.section	.nv.shared.reserved.0,"aw",@nobits
	.weak		__nv_reservedSMEM_offset_0_alias
	.size		__nv_reservedSMEM_offset_0_alias, 0, 64
	.other		__nv_reservedSMEM_offset_0_alias,@"STO_CUDA_RESERVED_SHARED STV_DEFAULT"
__nv_reservedSMEM_offset_0_alias:
	.zero		0
	.zero		64


//--------------------- .nv.shared._ZN3lux4cuda7lattice24kyber_ntt_inverse_kernelEPsj --------------------------
	.section	.nv.shared._ZN3lux4cuda7lattice24kyber_ntt_inverse_kernelEPsj,"aw",@nobits
	.sectionflags	@""
	.align	2
.nv.shared._ZN3lux4cuda7lattice24kyber_ntt_inverse_kernelEPsj:
	.zero		1536


//--------------------- .nv.shared._ZN3lux4cuda7lattice24kyber_ntt_forward_kernelEPsj --------------------------
	.section	.nv.shared._ZN3lux4cuda7lattice24kyber_ntt_forward_kernelEPsj,"aw",@nobits
	.sectionflags	@""
	.align	2
.nv.shared._ZN3lux4cuda7lattice24kyber_ntt_forward_kernelEPsj:
	.zero		1536


//--------------------- .nv.shared._ZN3lux4cuda7lattice28dilithium_ntt_inverse_kernelEPij --------------------------
	.section	.nv.shared._ZN3lux4cuda7lattice28dilithium_ntt_inverse_kernelEPij,"aw",@nobits
	.sectionflags	@""
	.align	4
.nv.shared._ZN3lux4cuda7lattice28dilithium_ntt_inverse_kernelEPij:
	.zero		2048


//--------------------- .nv.shared._ZN3lux4cuda7lattice28dilithium_ntt_forward_kernelEPij --------------------------
	.section	.nv.shared._ZN3lux4cuda7lattice28dilithium_ntt_forward_kernelEPij,"aw",@nobits
	.sectionflags	@""
	.align	4
.nv.shared._ZN3lux4cuda7lattice28dilithium_ntt_forward_kernelEPij:
	.zero		2048


//--------------------- .nv.constant0._ZN3lux4cuda7lattice31generate_dilithium_zetas_kernelEPjS2_ --------------------------
	.section	.nv.constant0._ZN3lux4cuda7lattice31generate_dilithium_zetas_kernelEPjS2_,"a",@progbits
	.sectionflags	@""
	.align	4
.nv.constant0._ZN3lux4cuda7lattice31generate_dilithium_zetas_kernelEPjS2_:
	.zero		912


//--------------------- .nv.constant0._ZN3lux4cuda7lattice15poly_sub_kernelEPKiS3_Pijjj --------------------------
	.section	.nv.constant0._ZN3lux4cuda7lattice15poly_sub_kernelEPKiS3_Pijjj,"a",@progbits
	.sectionflags	@""
	.align	4
.nv.constant0._ZN3lux4cuda7lattice15poly_sub_kernelEPKiS3_Pijjj:
	.zero		932


//--------------------- .nv.constant0._ZN3lux4cuda7lattice15poly_add_kernelEPKiS3_Pijjj --------------------------
	.section	.nv.constant0._ZN3lux4cuda7lattice15poly_add_kernelEPKiS3_Pijjj,"a",@progbits
	.sectionflags	@""
	.align	4
.nv.constant0._ZN3lux4cuda7lattice15poly_add_kernelEPKiS3_Pijjj:
	.zero		932


//--------------------- .nv.constant0._ZN3lux4cuda7lattice20kyber_basemul_kernelEPKsS3_Psj --------------------------
	.section	.nv.constant0._ZN3lux4cuda7lattice20kyber_basemul_kernelEPKsS3_Psj,"a",@progbits
	.sectionflags	@""
	.align	4
.nv.constant0._ZN3lux4cuda7lattice20kyber_basemul_kernelEPKsS3_Psj:
	.zero		924


//--------------------- .nv.constant0._ZN3lux4cuda7lattice30dilithium_pointwise_mul_kernelEPKiS3_Pijj --------------------------
	.section	.nv.constant0._ZN3lux4cuda7lattice30dilithium_pointwise_mul_kernelEPKiS3_Pijj,"a",@progbits
	.sectionflags	@""
	.align	4
.nv.constant0._ZN3lux4cuda7lattice30dilithium_pointwise_mul_kernelEPKiS3_Pijj:
	.zero		928


//--------------------- .nv.constant0._ZN3lux4cuda7lattice24kyber_ntt_inverse_kernelEPsj --------------------------
	.section	.nv.constant0._ZN3lux4cuda7lattice24kyber_ntt_inverse_kernelEPsj,"a",@progbits
	.sectionflags	@""
	.align	4
.nv.constant0._ZN3lux4cuda7lattice24kyber_ntt_inverse_kernelEPsj:
	.zero		908


//--------------------- .nv.constant0._ZN3lux4cuda7lattice24kyber_ntt_forward_kernelEPsj --------------------------
	.section	.nv.constant0._ZN3lux4cuda7lattice24kyber_ntt_forward_kernelEPsj,"a",@progbits
	.sectionflags	@""
	.align	4
.nv.constant0._ZN3lux4cuda7lattice24kyber_ntt_forward_kernelEPsj:
	.zero		908


//--------------------- .nv.constant0._ZN3lux4cuda7lattice28dilithium_ntt_inverse_kernelEPij --------------------------
	.section	.nv.constant0._ZN3lux4cuda7lattice28dilithium_ntt_inverse_kernelEPij,"a",@progbits
	.sectionflags	@""
	.align	4
.nv.constant0._ZN3lux4cuda7lattice28dilithium_ntt_inverse_kernelEPij:
	.zero		908


//--------------------- .nv.constant0._ZN3lux4cuda7lattice28dilithium_ntt_forward_kernelEPij --------------------------
	.section	.nv.constant0._ZN3lux4cuda7lattice28dilithium_ntt_forward_kernelEPij,"a",@progbits
	.sectionflags	@""
	.align	4
.nv.constant0._ZN3lux4cuda7lattice28dilithium_ntt_forward_kernelEPij:
	.zero		908


//--------------------- SYMBOLS --------------------------

	.type		.nv.reservedSmem.offset0,@object
	.size		.nv.reservedSmem.offset0,0x4
	.type		.nv.reservedSmem.cap,@object
	.size		.nv.reservedSmem.cap,0x4
